def attn_fwd(
    Q,
    K,
    V,
    Out,
    Lse,
    sm_scale,
    stride_qz,
    stride_qh,
    stride_qm,
    stride_qk,
    stride_kz,
    stride_kh,
    stride_kn,
    stride_kk,
    stride_vz,
    stride_vh,
    stride_vn,
    stride_vk,
    stride_oz,
    stride_oh,
    stride_om,
    stride_ok,
    seqlen_q,
    seqlen_k,
    BLOCK_M: tl.constexpr,
    BLOCK_N: tl.constexpr,
    HEAD_DIM: tl.constexpr,
    CAUSAL: tl.constexpr,
):
    start_m = tl.program_id(0)
    off_hz = tl.program_id(1)
    q_off = off_hz * stride_qh
    k_off = off_hz * stride_kh
    v_off = off_hz * stride_vh
    offs_m = start_m * BLOCK_M + tl.arange(0, BLOCK_M)
    offs_d = tl.arange(0, HEAD_DIM)
    offs_n = tl.arange(0, BLOCK_N)
    q_ptrs = Q + q_off + offs_m[:, None] * stride_qm + offs_d[None, :] * stride_qk
    k_ptrs = K + k_off + offs_d[:, None] * stride_kk + offs_n[None, :] * stride_kn
    v_ptrs = V + v_off + offs_n[:, None] * stride_vn + offs_d[None, :] * stride_vk
    m_i = tl.full([BLOCK_M], float("-inf"), dtype=tl.float32)
    l_i = tl.zeros([BLOCK_M], dtype=tl.float32) + 1.0
    acc = tl.zeros([BLOCK_M, HEAD_DIM], dtype=tl.float32)
    q = tl.load(q_ptrs)
    acc, l_i, m_i = _attn_fwd_inner(
        acc,
        l_i,
        m_i,
        q,
        k_ptrs,
        v_ptrs,
        sm_scale,
        stride_kn,
        stride_vn,
        start_m,
        seqlen_k,
        BLOCK_M,
        BLOCK_N,
        HEAD_DIM,
        CAUSAL,
    )
    acc = acc / l_i[:, None]
    lse = m_i + tl.math.log2(l_i) / 1.4426950408889634
    o_ptrs = (
        Out
        + off_hz * stride_oh
        + offs_m[:, None] * stride_om
        + offs_d[None, :] * stride_ok
    )
    tl.store(o_ptrs, acc.to(Out.dtype.element_ty))
    tl.store(Lse + off_hz * seqlen_q + offs_m, lse)

# config = {"BLOCK_M": 128, "BLOCK_N": 32, "HEAD_DIM": 32, "arch": "sm_100", "causal": false, "dtype": "bf16", "num_stages": 2, "num_warps": 8}
# arch = sm_100


// ===== COMPILED SASS (sm_100a) =====

	.target	sm_100a

	.elftype	@"ET_EXEC"


//--------------------- .note.nv.tkinfo           --------------------------
	.section	.note.nv.tkinfo,"",@"SHT_NOTE"
	.sectionflags	@"SHF_NOTE_NV_TKINFO"
	.tkinfo
        /*0018*/ 	.word	0x00000081
        /*0030*/ 	.string	""
        /*0030*/ 	.string	"ptxas-blackwell"
        /*0030*/ 	.string	"Cuda compilation tools, release 12.9, V12.9.86"
        /*0030*/ 	.string	"Build cuda_12.9.r12.9/compiler.36037853_0"
        /*0030*/ 	.string	"-v  -suppress-debug-info  -lineinfo  -arch sm_100a "



//--------------------- .note.nv.cuver            --------------------------
	.section	.note.nv.cuver,"",@"SHT_NOTE"
	.sectionflags	@"SHF_NOTE_NV_CUVER"
        /*0018*/ 	.short	0x0001
        /*001a*/ 	.short	0x0064
        /*001c*/ 	.short	0x0001
        /*001e*/ 	.short	0x0000
        /*0020*/ 	.short	0x0001
        /*0022*/ 	.short	0x0000


//--------------------- .nv.info                  --------------------------
	.section	.nv.info,"",@"SHT_CUDA_INFO"
	.align	4


	//----- nvinfo : EIATTR_REGCOUNT
	.align		4
        /*0000*/ 	.byte	0x04, 0x2f
        /*0002*/ 	.short	(.L_5 - .L_4)
	.align		4
.L_4:
        /*0004*/ 	.word	index@(attn_fwd)
        /*0008*/ 	.word	0x00000040


	//----- nvinfo : EIATTR_FRAME_SIZE
	.align		4
.L_5:
        /*000c*/ 	.byte	0x04, 0x11
        /*000e*/ 	.short	(.L_7 - .L_6)
	.align		4
.L_6:
        /*0010*/ 	.word	index@($__internal_2_$__cuda_sm10x_tcgen05_guardrail_trap_unallocated_columns_being_dealloced)
        /*0014*/ 	.word	0x00000000


	//----- nvinfo : EIATTR_FRAME_SIZE
	.align		4
.L_7:
        /*0018*/ 	.byte	0x04, 0x11
        /*001a*/ 	.short	(.L_9 - .L_8)
	.align		4
.L_8:
        /*001c*/ 	.word	index@($__internal_1_$__cuda_sm10x_tcgen05_guardrail_trap_phase_invalid_during_alloc)
        /*0020*/ 	.word	0x00000000


	//----- nvinfo : EIATTR_FRAME_SIZE
	.align		4
.L_9:
        /*0024*/ 	.byte	0x04, 0x11
        /*0026*/ 	.short	(.L_11 - .L_10)
	.align		4
.L_10:
        /*0028*/ 	.word	index@($__internal_0_$__cuda_sm10x_tcgen05_guardrail_trap_col_being_dealloced_not_returned_by_alloc)
        /*002c*/ 	.word	0x00000000


	//----- nvinfo : EIATTR_FRAME_SIZE
	.align		4
.L_11:
        /*0030*/ 	.byte	0x04, 0x11
        /*0032*/ 	.short	(.L_13 - .L_12)
	.align		4
.L_12:
        /*0034*/ 	.word	index@(attn_fwd)
        /*0038*/ 	.word	0x00000000


	//----- nvinfo : EIATTR_MIN_STACK_SIZE
	.align		4
.L_13:
        /*003c*/ 	.byte	0x04, 0x12
        /*003e*/ 	.short	(.L_15 - .L_14)
	.align		4
.L_14:
        /*0040*/ 	.word	index@(attn_fwd)
        /*0044*/ 	.word	0x00000000
.L_15:


//--------------------- .nv.info.attn_fwd         --------------------------
	.section	.nv.info.attn_fwd,"",@"SHT_CUDA_INFO"
	.sectionflags	@""
	.align	4


	//----- nvinfo : EIATTR_CUDA_API_VERSION
	.align		4
        /*0000*/ 	.byte	0x04, 0x37
        /*0002*/ 	.short	(.L_17 - .L_16)
.L_16:
        /*0004*/ 	.word	0x00000081


	//----- nvinfo : EIATTR_KPARAM_INFO
	.align		4
.L_17:
        /*0008*/ 	.byte	0x04, 0x17
        /*000a*/ 	.short	(.L_19 - .L_18)
.L_18:
        /*000c*/ 	.word	0x00000000
        /*0010*/ 	.short	0x0019
        /*0012*/ 	.short	0x0080
        /*0014*/ 	.byte	0x00, 0xf4, 0x21, 0x00


	//----- nvinfo : EIATTR_KPARAM_INFO
	.align		4
.L_19:
        /*0018*/ 	.byte	0x04, 0x17
        /*001a*/ 	.short	(.L_21 - .L_20)
.L_20:
        /*001c*/ 	.word	0x00000000
        /*0020*/ 	.short	0x0018
        /*0022*/ 	.short	0x0078
        /*0024*/ 	.byte	0x00, 0xf4, 0x21, 0x00


	//----- nvinfo : EIATTR_KPARAM_INFO
	.align		4
.L_21:
        /*0028*/ 	.byte	0x04, 0x17
        /*002a*/ 	.short	(.L_23 - .L_22)
.L_22:
        /*002c*/ 	.word	0x00000000
        /*0030*/ 	.short	0x0017
        /*0032*/ 	.short	0x0070
        /*0034*/ 	.byte	0x00, 0xf0, 0x11, 0x00


	//----- nvinfo : EIATTR_KPARAM_INFO
	.align		4
.L_23:
        /*0038*/ 	.byte	0x04, 0x17
        /*003a*/ 	.short	(.L_25 - .L_24)
.L_24:
        /*003c*/ 	.word	0x00000000
        /*0040*/ 	.short	0x0016
        /*0042*/ 	.short	0x006c
        /*0044*/ 	.byte	0x00, 0xf0, 0x11, 0x00


	//----- nvinfo : EIATTR_KPARAM_INFO
	.align		4
.L_25:
        /*0048*/ 	.byte	0x04, 0x17
        /*004a*/ 	.short	(.L_27 - .L_26)
.L_26:
        /*004c*/ 	.word	0x00000000
        /*0050*/ 	.short	0x0015
        /*0052*/ 	.short	0x0068
        /*0054*/ 	.byte	0x00, 0xf0, 0x11, 0x00


	//----- nvinfo : EIATTR_KPARAM_INFO
	.align		4
.L_27:
        /*0058*/ 	.byte	0x04, 0x17
        /*005a*/ 	.short	(.L_29 - .L_28)
.L_28:
        /*005c*/ 	.word	0x00000000
        /*0060*/ 	.short	0x0014
        /*0062*/ 	.short	0x0064
        /*0064*/ 	.byte	0x00, 0xf0, 0x11, 0x00


	//----- nvinfo : EIATTR_KPARAM_INFO
	.align		4
.L_29:
        /*0068*/ 	.byte	0x04, 0x17
        /*006a*/ 	.short	(.L_31 - .L_30)
.L_30:
        /*006c*/ 	.word	0x00000000
        /*0070*/ 	.short	0x0013
        /*0072*/ 	.short	0x0060
        /*0074*/ 	.byte	0x00, 0xf0, 0x11, 0x00


	//----- nvinfo : EIATTR_KPARAM_INFO
	.align		4
.L_31:
        /*0078*/ 	.byte	0x04, 0x17
        /*007a*/ 	.short	(.L_33 - .L_32)
.L_32:
        /*007c*/ 	.word	0x00000000
        /*0080*/ 	.short	0x0012
        /*0082*/ 	.short	0x005c
        /*0084*/ 	.byte	0x00, 0xf0, 0x11, 0x00


	//----- nvinfo : EIATTR_KPARAM_INFO
	.align		4
.L_33:
        /*0088*/ 	.byte	0x04, 0x17
        /*008a*/ 	.short	(.L_35 - .L_34)
.L_34:
        /*008c*/ 	.word	0x00000000
        /*0090*/ 	.short	0x0011
        /*0092*/ 	.short	0x0058
        /*0094*/ 	.byte	0x00, 0xf0, 0x11, 0x00


	//----- nvinfo : EIATTR_KPARAM_INFO
	.align		4
.L_35:
        /*0098*/ 	.byte	0x04, 0x17
        /*009a*/ 	.short	(.L_37 - .L_36)
.L_36:
        /*009c*/ 	.word	0x00000000
        /*00a0*/ 	.short	0x0010
        /*00a2*/ 	.short	0x0054
        /*00a4*/ 	.byte	0x00, 0xf0, 0x11, 0x00


	//----- nvinfo : EIATTR_KPARAM_INFO
	.align		4
.L_37:
        /*00a8*/ 	.byte	0x04, 0x17
        /*00aa*/ 	.short	(.L_39 - .L_38)
.L_38:
        /*00ac*/ 	.word	0x00000000
        /*00b0*/ 	.short	0x000f
        /*00b2*/ 	.short	0x0050
        /*00b4*/ 	.byte	0x00, 0xf0, 0x11, 0x00


	//----- nvinfo : EIATTR_KPARAM_INFO
	.align		4
.L_39:
        /*00b8*/ 	.byte	0x04, 0x17
        /*00ba*/ 	.short	(.L_41 - .L_40)
.L_40:
        /*00bc*/ 	.word	0x00000000
        /*00c0*/ 	.short	0x000e
        /*00c2*/ 	.short	0x004c
        /*00c4*/ 	.byte	0x00, 0xf0, 0x11, 0x00


	//----- nvinfo : EIATTR_KPARAM_INFO
	.align		4
.L_41:
        /*00c8*/ 	.byte	0x04, 0x17
        /*00ca*/ 	.short	(.L_43 - .L_42)
.L_42:
        /*00cc*/ 	.word	0x00000000
        /*00d0*/ 	.short	0x000d
        /*00d2*/ 	.short	0x0048
        /*00d4*/ 	.byte	0x00, 0xf0, 0x11, 0x00


	//----- nvinfo : EIATTR_KPARAM_INFO
	.align		4
.L_43:
        /*00d8*/ 	.byte	0x04, 0x17
        /*00da*/ 	.short	(.L_45 - .L_44)
.L_44:
        /*00dc*/ 	.word	0x00000000
        /*00e0*/ 	.short	0x000c
        /*00e2*/ 	.short	0x0044
        /*00e4*/ 	.byte	0x00, 0xf0, 0x11, 0x00


	//----- nvinfo : EIATTR_KPARAM_INFO
	.align		4
.L_45:
        /*00e8*/ 	.byte	0x04, 0x17
        /*00ea*/ 	.short	(.L_47 - .L_46)
.L_46:
        /*00ec*/ 	.word	0x00000000
        /*00f0*/ 	.short	0x000b
        /*00f2*/ 	.short	0x0040
        /*00f4*/ 	.byte	0x00, 0xf0, 0x11, 0x00


	//----- nvinfo : EIATTR_KPARAM_INFO
	.align		4
.L_47:
        /*00f8*/ 	.byte	0x04, 0x17
        /*00fa*/ 	.short	(.L_49 - .L_48)
.L_48:
        /*00fc*/ 	.word	0x00000000
        /*0100*/ 	.short	0x000a
        /*0102*/ 	.short	0x003c
        /*0104*/ 	.byte	0x00, 0xf0, 0x11, 0x00


	//----- nvinfo : EIATTR_KPARAM_INFO
	.align		4
.L_49:
        /*0108*/ 	.byte	0x04, 0x17
        /*010a*/ 	.short	(.L_51 - .L_50)
.L_50:
        /*010c*/ 	.word	0x00000000
        /*0110*/ 	.short	0x0009
        /*0112*/ 	.short	0x0038
        /*0114*/ 	.byte	0x00, 0xf0, 0x11, 0x00


	//----- nvinfo : EIATTR_KPARAM_INFO
	.align		4
.L_51:
        /*0118*/ 	.byte	0x04, 0x17
        /*011a*/ 	.short	(.L_53 - .L_52)
.L_52:
        /*011c*/ 	.word	0x00000000
        /*0120*/ 	.short	0x0008
        /*0122*/ 	.short	0x0034
        /*0124*/ 	.byte	0x00, 0xf0, 0x11, 0x00


	//----- nvinfo : EIATTR_KPARAM_INFO
	.align		4
.L_53:
        /*0128*/ 	.byte	0x04, 0x17
        /*012a*/ 	.short	(.L_55 - .L_54)
.L_54:
        /*012c*/ 	.word	0x00000000
        /*0130*/ 	.short	0x0007
        /*0132*/ 	.short	0x0030
        /*0134*/ 	.byte	0x00, 0xf0, 0x11, 0x00


	//----- nvinfo : EIATTR_KPARAM_INFO
	.align		4
.L_55:
        /*0138*/ 	.byte	0x04, 0x17
        /*013a*/ 	.short	(.L_57 - .L_56)
.L_56:
        /*013c*/ 	.word	0x00000000
        /*0140*/ 	.short	0x0006
        /*0142*/ 	.short	0x002c
        /*0144*/ 	.byte	0x00, 0xf0, 0x11, 0x00


	//----- nvinfo : EIATTR_KPARAM_INFO
	.align		4
.L_57:
        /*0148*/ 	.byte	0x04, 0x17
        /*014a*/ 	.short	(.L_59 - .L_58)
.L_58:
        /*014c*/ 	.word	0x00000000
        /*0150*/ 	.short	0x0005
        /*0152*/ 	.short	0x0028
        /*0154*/ 	.byte	0x00, 0xf0, 0x11, 0x00


	//----- nvinfo : EIATTR_KPARAM_INFO
	.align		4
.L_59:
        /*0158*/ 	.byte	0x04, 0x17
        /*015a*/ 	.short	(.L_61 - .L_60)
.L_60:
        /*015c*/ 	.word	0x00000000
        /*0160*/ 	.short	0x0004
        /*0162*/ 	.short	0x0020
        /*0164*/ 	.byte	0x00, 0xf4, 0x21, 0x00


	//----- nvinfo : EIATTR_KPARAM_INFO
	.align		4
.L_61:
        /*0168*/ 	.byte	0x04, 0x17
        /*016a*/ 	.short	(.L_63 - .L_62)
.L_62:
        /*016c*/ 	.word	0x00000000
        /*0170*/ 	.short	0x0003
        /*0172*/ 	.short	0x0018
        /*0174*/ 	.byte	0x00, 0xf4, 0x21, 0x00


	//----- nvinfo : EIATTR_KPARAM_INFO
	.align		4
.L_63:
        /*0178*/ 	.byte	0x04, 0x17
        /*017a*/ 	.short	(.L_65 - .L_64)
.L_64:
        /*017c*/ 	.word	0x00000000
        /*0180*/ 	.short	0x0002
        /*0182*/ 	.short	0x0010
        /*0184*/ 	.byte	0x00, 0xf4, 0x21, 0x00


	//----- nvinfo : EIATTR_KPARAM_INFO
	.align		4
.L_65:
        /*0188*/ 	.byte	0x04, 0x17
        /*018a*/ 	.short	(.L_67 - .L_66)
.L_66:
        /*018c*/ 	.word	0x00000000
        /*0190*/ 	.short	0x0001
        /*0192*/ 	.short	0x0008
        /*0194*/ 	.byte	0x00, 0xf4, 0x21, 0x00


	//----- nvinfo : EIATTR_KPARAM_INFO
	.align		4
.L_67:
        /*0198*/ 	.byte	0x04, 0x17
        /*019a*/ 	.short	(.L_69 - .L_68)
.L_68:
        /*019c*/ 	.word	0x00000000
        /*01a0*/ 	.short	0x0000
        /*01a2*/ 	.short	0x0000
        /*01a4*/ 	.byte	0x00, 0xf4, 0x21, 0x00


	//----- nvinfo : EIATTR_AT_ENTRY_FRAGMENTS
	.align		4
.L_69:
        /*01a8*/ 	.byte	0x04, 0x4f
        /*01aa*/ 	.short	(.L_71 - .L_70)


	//   ....[0]....
.L_70:
        /*01ac*/ 	.word	0x00000004


	//----- nvinfo : EIATTR_RESERVED_SMEM_USED
	.align		4
.L_71:
        /*01b0*/ 	.byte	0x01, 0x41
	.zero		2


	//----- nvinfo : EIATTR_SPARSE_MMA_MASK
	.align		4
        /*01b4*/ 	.byte	0x03, 0x50
        /*01b6*/ 	.short	0x0000


	//----- nvinfo : EIATTR_TCGEN05_1CTA_USED
	.align		4
        /*01b8*/ 	.byte	0x01, 0x51
	.zero		2


	//----- nvinfo : EIATTR_MAXREG_COUNT
	.align		4
        /*01bc*/ 	.byte	0x03, 0x1b
        /*01be*/ 	.short	0x00ff


	//----- nvinfo : EIATTR_NUM_BARRIERS
	.align		4
        /*01c0*/ 	.byte	0x02, 0x4c
        /*01c2*/ 	.byte	0x01
	.zero		1


	//----- nvinfo : EIATTR_INT_WARP_WIDE_INSTR_OFFSETS
	.align		4
        /*01c4*/ 	.byte	0x04, 0x31
        /*01c6*/ 	.short	(.L_73 - .L_72)


	//   ....[0]....
.L_72:
        /*01c8*/ 	.word	0x00000c70


	//   ....[1]....
        /*01cc*/ 	.word	0x00000c80


	//   ....[2]....
        /*01d0*/ 	.word	0x00000e90


	//   ....[3]....
        /*01d4*/ 	.word	0x00000f70


	//   ....[4]....
        /*01d8*/ 	.word	0x000021d0


	//   ....[5]....
        /*01dc*/ 	.word	0x00003e50


	//   ....[6]....
        /*01e0*/ 	.word	0x00003ea0


	//----- nvinfo : EIATTR_COOP_GROUP_MASK_REGIDS
	.align		4
.L_73:
        /*01e4*/ 	.byte	0x04, 0x29
        /*01e6*/ 	.short	(.L_75 - .L_74)


	//   ....[0]....
.L_74:
        /*01e8*/ 	.word	0xffffffff


	//   ....[1]....
        /*01ec*/ 	.word	0xffffffff


	//   ....[2]....
        /*01f0*/ 	.word	0xffffffff


	//   ....[3]....
        /*01f4*/ 	.word	0xffffffff


	//   ....[4]....
        /*01f8*/ 	.word	0xffffffff


	//   ....[5]....
        /*01fc*/ 	.word	0xffffffff


	//   ....[6]....
        /*0200*/ 	.word	0xffffffff


	//   ....[7]....
        /*0204*/ 	.word	0xffffffff


	//----- nvinfo : EIATTR_COOP_GROUP_INSTR_OFFSETS
	.align		4
.L_75:
        /*0208*/ 	.byte	0x04, 0x28
        /*020a*/ 	.short	(.L_77 - .L_76)


	//   ....[0]....
.L_76:
        /*020c*/ 	.word	0x00000050


	//   ....[1]....
        /*0210*/ 	.word	0x00000310


	//   ....[2]....
        /*0214*/ 	.word	0x000014a0


	//   ....[3]....
        /*0218*/ 	.word	0x00001bc0


	//   ....[4]....
        /*021c*/ 	.word	0x00002560


	//   ....[5]....
        /*0220*/ 	.word	0x000029f0


	//   ....[6]....
        /*0224*/ 	.word	0x00003ce0


	//   ....[7]....
        /*0228*/ 	.word	0x00003f50


	//----- nvinfo : EIATTR_VRC_CTA_INIT_COUNT
	.align		4
.L_77:
        /*022c*/ 	.byte	0x02, 0x4a
        /*022e*/ 	.byte	0x80
	.zero		1


	//----- nvinfo : EIATTR_MBARRIER_INSTR_OFFSETS
	.align		4
        /*0230*/ 	.byte	0x04, 0x39
        /*0232*/ 	.short	(.L_79 - .L_78)


	//   ....[0]....
.L_78:
        /*0234*/ 	.word	0x00000e00
        /*0238*/ 	.word	0x000000ff
        /*023c*/ 	.word	0x00000000
        /*0240*/ 	.short	0x0100
        /*0242*/ 	.byte	0x12
	.zero		1


	//   ....[1]....
        /*0244*/ 	.word	0x00000f60
        /*0248*/ 	.word	0x000000ff
        /*024c*/ 	.word	0x00003808
        /*0250*/ 	.short	0x0100
        /*0252*/ 	.byte	0x0e
	.zero		1


	//   ....[2]....
        /*0254*/ 	.word	0x00000ff0
        /*0258*/ 	.word	0x000000ff
        /*025c*/ 	.word	0x00002800
        /*0260*/ 	.short	0x0100
        /*0262*/ 	.byte	0x0e
	.zero		1


	//   ....[3]....
        /*0264*/ 	.word	0x000011d0
        /*0268*/ 	.word	0x000000ff
        /*026c*/ 	.word	0x00002800
        /*0270*/ 	.short	0x010a
        /*0272*/ 	.byte	0x0e
	.zero		1


	//   ....[4]....
        /*0274*/ 	.word	0x00001280
        /*0278*/ 	.word	0x000000ff
        /*027c*/ 	.word	0x00002800
        /*0280*/ 	.short	0x0108
        /*0282*/ 	.byte	0x0e
	.zero		1


	//   ....[5]....
        /*0284*/ 	.word	0x00002250
        /*0288*/ 	.word	0x000000ff
        /*028c*/ 	.word	0x00003810
        /*0290*/ 	.short	0x0100
        /*0292*/ 	.byte	0x0e
	.zero		1


	//   ....[6]....
        /*0294*/ 	.word	0x00002370
        /*0298*/ 	.word	0x000000ff
        /*029c*/ 	.word	0x00003810
        /*02a0*/ 	.short	0x010a
        /*02a2*/ 	.byte	0x0e
	.zero		1


	//   ....[7]....
        /*02a4*/ 	.word	0x000023c0
        /*02a8*/ 	.word	0x000000ff
        /*02ac*/ 	.word	0x00003810
        /*02b0*/ 	.short	0x0108
        /*02b2*/ 	.byte	0x0e
	.zero		1


	//   ....[8]....
        /*02b4*/ 	.word	0x000028c0
        /*02b8*/ 	.word	0x000000ff
        /*02bc*/ 	.word	0x00000000
        /*02c0*/ 	.short	0x010a
        /*02c2*/ 	.byte	0x12
	.zero		1


	//   ....[9]....
        /*02c4*/ 	.word	0x00002f70
        /*02c8*/ 	.word	0x000000ff
        /*02cc*/ 	.word	0x00000000
        /*02d0*/ 	.short	0x010a
        /*02d2*/ 	.byte	0x12
	.zero		1


	//   ....[10]....
        /*02d4*/ 	.word	0x00002fd0
        /*02d8*/ 	.word	0x000000ff
        /*02dc*/ 	.word	0x00003800
        /*02e0*/ 	.short	0x0108
        /*02e2*/ 	.byte	0x0e
	.zero		1


	//   ....[11]....
        /*02e4*/ 	.word	0x00003010
        /*02e8*/ 	.word	0x000000ff
        /*02ec*/ 	.word	0x00003808
        /*02f0*/ 	.short	0x0108
        /*02f2*/ 	.byte	0x0e
	.zero		1


	//   ....[12]....
        /*02f4*/ 	.word	0x00003f70
        /*02f8*/ 	.word	0x000000ff
        /*02fc*/ 	.word	0x00002800
        /*0300*/ 	.short	0x010a
        /*0302*/ 	.byte	0x0e
	.zero		1


	//   ....[13]....
        /*0304*/ 	.word	0x00003fa0
        /*0308*/ 	.word	0x000000ff
        /*030c*/ 	.word	0x00003810
        /*0310*/ 	.short	0x010a
        /*0312*/ 	.byte	0x0e
	.zero		1


	//   ....[14]....
        /*0314*/ 	.word	0x00003fd0
        /*0318*/ 	.word	0x000000ff
        /*031c*/ 	.word	0x00000000
        /*0320*/ 	.short	0x010a
        /*0322*/ 	.byte	0x12
	.zero		1


	//   ....[15]....
        /*0324*/ 	.word	0x00004000
        /*0328*/ 	.word	0x000000ff
        /*032c*/ 	.word	0x00000000
        /*0330*/ 	.short	0x010a
        /*0332*/ 	.byte	0x12
	.zero		1


	//----- nvinfo : EIATTR_NUM_MBARRIERS
	.align		4
.L_79:
        /*0334*/ 	.byte	0x03, 0x38
        /*0336*/ 	.short	0xffff


	//----- nvinfo : EIATTR_EXIT_INSTR_OFFSETS
	.align		4
        /*0338*/ 	.byte	0x04, 0x1c
        /*033a*/ 	.short	(.L_81 - .L_80)


	//   ....[0]....
.L_80:
        /*033c*/ 	.word	0x00003f60


	//----- nvinfo : EIATTR_REQNTID
	.align		4
.L_81:
        /*0340*/ 	.byte	0x04, 0x10
        /*0342*/ 	.short	(.L_83 - .L_82)
.L_82:
        /*0344*/ 	.word	0x00000100
        /*0348*/ 	.word	0x00000001
        /*034c*/ 	.word	0x00000001


	//----- nvinfo : EIATTR_CRS_STACK_SIZE
	.align		4
.L_83:
        /*0350*/ 	.byte	0x04, 0x1e
        /*0352*/ 	.short	(.L_85 - .L_84)
.L_84:
        /*0354*/ 	.word	0x00000000


	//----- nvinfo : EIATTR_CBANK_PARAM_SIZE
	.align		4
.L_85:
        /*0358*/ 	.byte	0x03, 0x19
        /*035a*/ 	.short	0x0088


	//----- nvinfo : EIATTR_PARAM_CBANK
	.align		4
        /*035c*/ 	.byte	0x04, 0x0a
        /*035e*/ 	.short	(.L_87 - .L_86)
	.align		4
.L_86:
        /*0360*/ 	.word	index@(.nv.constant0.attn_fwd)
        /*0364*/ 	.short	0x0380
        /*0366*/ 	.short	0x0088


	//----- nvinfo : EIATTR_SW_WAR
	.align		4
.L_87:
        /*0368*/ 	.byte	0x04, 0x36
        /*036a*/ 	.short	(.L_89 - .L_88)
.L_88:
        /*036c*/ 	.word	0x00000008
.L_89:


//--------------------- .nv.compat                --------------------------
	.section	.nv.compat,"",@"SHT_CUDA_COMPAT_INFO"
	.align	4
        /*0000*/ 	.byte	0x02, 0x02, 0x02, 0x00, 0x02, 0x05, 0x05, 0x00, 0x02, 0x03, 0x00, 0x00, 0x02, 0x06, 0x01, 0x00


//--------------------- .nv.callgraph             --------------------------
	.section	.nv.callgraph,"",@"SHT_CUDA_CALLGRAPH"
	.align	4
	.sectionentsize	8
	.align		4
        /*0000*/ 	.word	0x00000000
	.align		4
        /*0004*/ 	.word	0xffffffff
	.align		4
        /*0008*/ 	.word	0x00000000
	.align		4
        /*000c*/ 	.word	0xfffffffe
	.align		4
        /*0010*/ 	.word	0x00000000
	.align		4
        /*0014*/ 	.word	0xfffffffd
	.align		4
        /*0018*/ 	.word	0x00000000
	.align		4
        /*001c*/ 	.word	0xfffffffc


//--------------------- .nv.constant4             --------------------------
	.section	.nv.constant4,"a",@progbits
	.align	8
	.align		8
.nv.constant4:
        /*0000*/ 	.dword	_$_str


//--------------------- .text.attn_fwd            --------------------------
	.section	.text.attn_fwd,"ax",@progbits
	.align	128
        .global         attn_fwd
        .type           attn_fwd,@function
        .size           attn_fwd,(.L_x_28 - attn_fwd)
        .other          attn_fwd,@"STO_CUDA_ENTRY STV_DEFAULT"
attn_fwd:
.text.attn_fwd:
[----:B------:R-:W0:Y:S01]  /*0000*/  LDC R1, c[0x0][0x37c] ;  /* 0x0000df00ff017b82 */ /* 0x000e220000000800 */
[----:B------:R-:W1:Y:S02]  /*0010*/  S2R R0, SR_TID.X ;  /* 0x0000000000007919 */ /* 0x000e640000002100 */
[----:B-1----:R-:W-:-:S13]  /*0020*/  ISETP.GE.U32.AND P0, PT, R0, 0x20, PT ;  /* 0x000000200000780c */ /* 0x002fda0003f06070 */
[----:B------:R-:W-:Y:S05]  /*0030*/  @P0 BRA `(.L_x_0) ;  /* 0x0000000000b80947 */ /* 0x000fea0003800000 */
[----:B------:R-:W1:Y:S01]  /*0040*/  S2UR UR6, SR_CgaCtaId ;  /* 0x00000000000679c3 */ /* 0x000e620000008800 */
[----:B------:R-:W-:Y:S01]  /*0050*/  NOP ;  /* 0x0000000000007918 */ /* 0x000fe20000000000 */
[----:B------:R-:W-:Y:S02]  /*0060*/  UMOV UR4, 0x40 ;  /* 0x0000004000047882 */ /* 0x000fe40000000000 */
[----:B-1----:R-:W-:-:S09]  /*0070*/  ULEA UR4, UR6, UR4, 0x18 ;  /* 0x0000000406047291 */ /* 0x002fd2000f8ec0ff */
[----:B------:R-:W1:Y:S01]  /*0080*/  LDS.U8 R2, [UR4] ;  /* 0x00000004ff027984 */ /* 0x000e620008000000 */
[----:B------:R-:W-:Y:S02]  /*0090*/  UMOV UR4, 0x400 ;  /* 0x0000040000047882 */ /* 0x000fe40000000000 */
[----:B------:R-:W-:Y:S01]  /*00a0*/  ULEA UR4, UR6, UR4, 0x18 ;  /* 0x0000000406047291 */ /* 0x000fe2000f8ec0ff */
[----:B-1----:R-:W-:-:S13]  /*00b0*/  ISETP.NE.AND P1, PT, R2, RZ, PT ;  /* 0x000000ff0200720c */ /* 0x002fda0003f25270 */
[----:B------:R-:W-:Y:S05]  /*00c0*/  @P1 BRA `(.L_x_1) ;  /* 0x00000000007c1947 */ /* 0x000fea0003800000 */
[----:B------:R-:W-:-:S13]  /*00d0*/  ELECT P1, URZ, PT ;  /* 0x0000000000ff782f */ /* 0x000fda0003820000 */
[----:B------:R-:W-:Y:S05]  /*00e0*/  @!P1 BRA `(.L_x_2) ;  /* 0x0000000000849947 */ /* 0x000fea0003800000 */
[----:B------:R-:W-:Y:S01]  /*00f0*/  UMOV UR5, 0x4 ;  /* 0x0000000400057882 */ /* 0x000fe20000000000 */
[----:B------:R-:W-:Y:S01]  /*0100*/  HFMA2 R5, -RZ, RZ, 0, 5.9604644775390625e-08 ;  /* 0x00000001ff057431 */ /* 0x000fe200000001ff */
[----:B------:R-:W-:-:S03]  /*0110*/  MOV R3, 0xf ;  /* 0x0000000f00037802 */ /* 0x000fc60000000f00 */
[----:B------:R-:W-:Y:S04]  /*0120*/  DEPBAR.LE SB1, 0x36 ;  /* 0x00009d800000791a */ /* 0x000fe80000000000 */
[----:B------:R-:W1:Y:S02]  /*0130*/  UTCATOMSWS.FIND_AND_SET.ALIGN UP0, UR5, UR5 ;  /* 0x00000005000575e3 */ /* 0x000e640008000800 */
[----:B-1----:R-:W-:-:S04]  /*0140*/  PLOP3.LUT P1, PT, PT, PT, UP0, 0x80, 0x8 ;  /* 0x000000000008781c */ /* 0x002fc80003f2f008 */
[----:B------:R-:W-:-:S04]  /*0150*/  SEL R2, RZ, 0xffffffff, !P1 ;  /* 0xffffffffff027807 */ /* 0x000fc80004800000 */
[----:B------:R-:W-:Y:S01]  /*0160*/  ISETP.NE.AND P1, PT, R2, RZ, PT ;  /* 0x000000ff0200720c */ /* 0x000fe20003f25270 */
[----:B------:R-:W-:-:S12]  /*0170*/  IMAD.U32 R2, RZ, RZ, UR5 ;  /* 0x00000005ff027e24 */ /* 0x000fd8000f8e00ff */
[----:B------:R-:W-:Y:S05]  /*0180*/  @P1 BRA `(.L_x_3) ;  /* 0x0000000000241947 */ /* 0x000fea0003800000 */
.L_x_4:
[----:B------:R-:W-:Y:S05]  /*0190*/  NANOSLEEP 0x64 ;  /* 0x000000640000795d */ /* 0x000fea0003800000 */
[----:B------:R-:W-:-:S05]  /*01a0*/  UMOV UR5, 0x4 ;  /* 0x0000000400057882 */ /* 0x000fca0000000000 */
[----:B------:R-:W-:Y:S04]  /*01b0*/  DEPBAR.LE SB1, 0x36 ;  /* 0x00009d800000791a */ /* 0x000fe80000000000 */
[----:B------:R-:W1:Y:S02]  /*01c0*/  UTCATOMSWS.FIND_AND_SET.ALIGN UP0, UR5, UR5 ;  /* 0x00000005000575e3 */ /* 0x000e640008000800 */
[----:B-1----:R-:W-:-:S04]  /*01d0*/  PLOP3.LUT P1, PT, PT, PT, UP0, 0x80, 0x8 ;  /* 0x000000000008781c */ /* 0x002fc80003f2f008 */
[----:B------:R-:W-:-:S04]  /*01e0*/  SEL R2, RZ, 0xffffffff, !P1 ;  /* 0xffffffffff027807 */ /* 0x000fc80004800000 */
[----:B------:R-:W-:Y:S02]  /*01f0*/  ISETP.NE.AND P1, PT, R2, RZ, PT ;  /* 0x000000ff0200720c */ /* 0x000fe40003f25270 */
[----:B------:R-:W-:-:S11]  /*0200*/  MOV R2, UR5 ;  /* 0x0000000500027c02 */ /* 0x000fd60008000f00 */
[----:B------:R-:W-:Y:S05]  /*0210*/  @!P1 BRA `(.L_x_4) ;  /* 0xfffffffc00dc9947 */ /* 0x000fea000383ffff */
.L_x_3:
[C---:B------:R-:W-:Y:S01]  /*0220*/  IADD3 R4, PT, PT, R2.reuse, 0x10, RZ ;  /* 0x0000001002047810 */ /* 0x040fe20007ffe0ff */
[----:B------:R-:W-:Y:S01]  /*0230*/  UMOV UR5, 0x50 ;  /* 0x0000005000057882 */ /* 0x000fe20000000000 */
[----:B------:R-:W-:Y:S01]  /*0240*/  SHF.L.U32 R3, R3, R2, RZ ;  /* 0x0000000203037219 */ /* 0x000fe200000006ff */
[----:B------:R-:W-:Y:S01]  /*0250*/  ULEA UR5, UR6, UR5, 0x18 ;  /* 0x0000000506057291 */ /* 0x000fe2000f8ec0ff */
[----:B------:R-:W-:Y:S01]  /*0260*/  SHF.L.U32 R4, R5, R4, RZ ;  /* 0x0000000405047219 */ /* 0x000fe200000006ff */
[----:B------:R-:W-:-:S03]  /*0270*/  IMAD.SHL.U32 R2, R2, 0x20, RZ ;  /* 0x0000002002027824 */ /* 0x000fc600078e00ff */
[----:B------:R-:W-:-:S05]  /*0280*/  LOP3.LUT R3, R4, R3, RZ, 0xfc, !PT ;  /* 0x0000000304037212 */ /* 0x000fca00078efcff */
[----:B------:R1:W-:Y:S04]  /*0290*/  ATOMS.OR RZ, [UR5], R3 ;  /* 0x00000003ffff798c */ /* 0x0003e8000b000005 */
[----:B------:R1:W-:Y:S01]  /*02a0*/  STS [UR4], R2 ;  /* 0x00000002ff007988 */ /* 0x0003e20008000804 */
[----:B------:R-:W-:Y:S05]  /*02b0*/  BRA `(.L_x_2) ;  /* 0x0000000000107947 */ /* 0x000fea0003800000 */
.L_x_1:
[----:B------:R-:W-:-:S05]  /*02c0*/  MOV R2, 0xffffffff ;  /* 0xffffffff00027802 */ /* 0x000fca0000000f00 */
[----:B------:R1:W-:Y:S02]  /*02d0*/  STS [UR4], R2 ;  /* 0x00000002ff007988 */ /* 0x0003e40008000804 */
[----:B-1----:R-:W-:-:S07]  /*02e0*/  MOV R2, 0x300 ;  /* 0x0000030000027802 */ /* 0x002fce0000000f00 */
[----:B0-----:R-:W-:Y:S05]  /*02f0*/  CALL.REL.NOINC `($__internal_1_$__cuda_sm10x_tcgen05_guardrail_trap_phase_invalid_during_alloc) ;  /* 0x0000003c00587944 */ /* 0x001fea0003c00000 */
.L_x_2:
[----:B------:R-:W-:Y:S05]  /*0300*/  WARPSYNC.ALL ;  /* 0x0000000000007948 */ /* 0x000fea0003800000 */
[----:B------:R-:W-:Y:S01]  /*0310*/  NOP ;  /* 0x0000000000007918 */ /* 0x000fe20000000000 */
.L_x_0:
[----:B-1----:R-:W1:Y:S01]  /*0320*/  S2R R3, SR_CTAID.X ;  /* 0x0000000000037919 */ /* 0x002e620000002500 */
[----:B------:R-:W2:Y:S01]  /*0330*/  S2UR UR11, SR_CTAID.Y ;  /* 0x00000000000b79c3 */ /* 0x000ea20000002600 */
[----:B------:R-:W2:Y:S01]  /*0340*/  LDCU.64 UR4, c[0x0][0x3b0] ;  /* 0x00007600ff0477ac */ /* 0x000ea20008000a00 */
[----:B------:R-:W-:Y:S02]  /*0350*/  LOP3.LUT R28, R0, 0x7f, RZ, 0xc0, !PT ;  /* 0x0000007f001c7812 */ /* 0x000fe400078ec0ff */
[----:B------:R-:W-:Y:S01]  /*0360*/  SHF.R.U32.HI R6, RZ, 0x7, R0 ;  /* 0x00000007ff067819 */ /* 0x000fe20000011600 */
[----:B------:R-:W-:Y:S01]  /*0370*/  UMOV UR14, 0x400 ;  /* 0x00000400000e7882 */ /* 0x000fe20000000000 */
[----:B------:R-:W3:Y:S02]  /*0380*/  LDCU.64 UR30, c[0x0][0x358] ;  /* 0x00006b00ff1e77ac */ /* 0x000ee40008000a00 */
[----:B------:R-:W4:Y:S01]  /*0390*/  S2UR UR6, SR_CgaCtaId ;  /* 0x00000000000679c3 */ /* 0x000f220000008800 */
[----:B------:R-:W-:-:S07]  /*03a0*/  SGXT.U32 R6, R6, 0x1 ;  /* 0x000000010606781a */ /* 0x000fce0000000000 */
[----:B------:R-:W0:Y:S08]  /*03b0*/  LDC.64 R10, c[0x0][0x380] ;  /* 0x0000e000ff0a7b82 */ /* 0x000e300000000a00 */
[----:B------:R-:W3:Y:S01]  /*03c0*/  LDC R9, c[0x0][0x3b8] ;  /* 0x0000ee00ff097b82 */ /* 0x000ee20000000800 */
[----:B--2---:R-:W-:-:S04]  /*03d0*/  UIMAD UR4, UR11, UR4, URZ ;  /* 0x000000040b0472a4 */ /* 0x004fc8000f8e02ff */
[----:B------:R-:W-:Y:S01]  /*03e0*/  USHF.L.U32 UR7, UR4, 0x1, URZ ;  /* 0x0000000104077899 */ /* 0x000fe200080006ff */
[----:B-1----:R-:W-:Y:S01]  /*03f0*/  LEA R28, R3, R28, 0x7 ;  /* 0x0000001c031c7211 */ /* 0x002fe200078e38ff */
[----:B----4-:R-:W-:Y:S01]  /*0400*/  ULEA UR14, UR6, UR14, 0x18 ;  /* 0x0000000e060e7291 */ /* 0x010fe2000f8ec0ff */
[----:B------:R-:W-:Y:S03]  /*0410*/  BAR.SYNC.DEFER_BLOCKING 0x0 ;  /* 0x0000000000007b1d */ /* 0x000fe60000010000 */
[----:B------:R-:W-:Y:S01]  /*0420*/  IMAD R3, R28, UR5, RZ ;  /* 0x000000051c037c24 */ /* 0x000fe2000f8e02ff */
[----:B------:R-:W-:-:S03]  /*0430*/  UIMAD.WIDE UR4, UR4, 0x2, URZ ;  /* 0x00000002040478a5 */ /* 0x000fc6000f8e02ff */
[C---:B------:R-:W-:Y:S02]  /*0440*/  IMAD.SHL.U32 R5, R3.reuse, 0x2, RZ ;  /* 0x0000000203057824 */ /* 0x040fe400078e00ff */
[----:B------:R-:W-:-:S03]  /*0450*/  IMAD.HI R4, R3, 0x2, RZ ;  /* 0x0000000203047827 */ /* 0x000fc600078e02ff */
[----:B0-----:R-:W-:Y:S01]  /*0460*/  IADD3 R2, P1, P2, R5, UR7, R10 ;  /* 0x0000000705027c10 */ /* 0x001fe2000fa3e00a */
[----:B---3--:R-:W-:-:S03]  /*0470*/  IMAD R6, R6, R9, RZ ;  /* 0x0000000906067224 */ /* 0x008fc600078e02ff */
[----:B------:R-:W-:Y:S01]  /*0480*/  IADD3.X R3, PT, PT, R4, UR5, R11, P1, P2 ;  /* 0x0000000504037c10 */ /* 0x000fe20008fe440b */
[----:B------:R-:W0:Y:S01]  /*0490*/  LDCU UR4, c[0x0][0x3c8] ;  /* 0x00007900ff0477ac */ /* 0x000e220008000800 */
[C---:B------:R-:W-:Y:S02]  /*04a0*/  LEA R4, R9.reuse, R6, 0x1 ;  /* 0x0000000609047211 */ /* 0x040fe400078e08ff */
[C---:B------:R-:W-:Y:S01]  /*04b0*/  LEA R10, P1, R6.reuse, R2, 0x1 ;  /* 0x00000002060a7211 */ /* 0x040fe200078208ff */
[----:B------:R-:W1:Y:S01]  /*04c0*/  LDS R29, [UR14] ;  /* 0x0000000eff1d7984 */ /* 0x000e620008000800 */
[C---:B------:R-:W-:Y:S02]  /*04d0*/  LEA R8, R9.reuse, R4, 0x1 ;  /* 0x0000000409087211 */ /* 0x040fe400078e08ff */
[----:B------:R-:W-:Y:S01]  /*04e0*/  LEA.HI.X.SX32 R11, R6, R3, 0x1, P1 ;  /* 0x00000003060b7211 */ /* 0x000fe200008f0eff */
[----:B------:R-:W-:Y:S01]  /*04f0*/  BAR.SYNC.DEFER_BLOCKING 0x0 ;  /* 0x0000000000007b1d */ /* 0x000fe20000010000 */
[-C--:B------:R-:W-:Y:S01]  /*0500*/  LEA R14, P1, R8, R2.reuse, 0x1 ;  /* 0x00000002080e7211 */ /* 0x080fe200078208ff */
[----:B------:R-:W-:Y:S01]  /*0510*/  IMAD R6, R9, 0x2, R8 ;  /* 0x0000000209067824 */ /* 0x000fe200078e0208 */
[----:B------:R-:W-:-:S02]  /*0520*/  LEA R12, P2, R4, R2, 0x1 ;  /* 0x00000002040c7211 */ /* 0x000fc400078408ff */
[-C--:B------:R-:W-:Y:S02]  /*0530*/  LEA.HI.X.SX32 R15, R8, R3.reuse, 0x1, P1 ;  /* 0x00000003080f7211 */ /* 0x080fe400008f0eff */
[C---:B------:R-:W-:Y:S02]  /*0540*/  LEA R8, R9.reuse, R6, 0x1 ;  /* 0x0000000609087211 */ /* 0x040fe400078e08ff */
[----:B------:R-:W-:Y:S02]  /*0550*/  LEA.HI.X.SX32 R13, R4, R3, 0x1, P2 ;  /* 0x00000003040d7211 */ /* 0x000fe400010f0eff */
[----:B------:R-:W-:Y:S02]  /*0560*/  LEA R22, R9, R8, 0x1 ;  /* 0x0000000809167211 */ /* 0x000fe400078e08ff */
[----:B------:R-:W-:-:S04]  /*0570*/  LEA R16, P1, R6, R2, 0x1 ;  /* 0x0000000206107211 */ /* 0x000fc800078208ff */
[-C--:B------:R-:W-:Y:S02]  /*0580*/  LEA.HI.X.SX32 R17, R6, R3.reuse, 0x1, P1 ;  /* 0x0000000306117211 */ /* 0x080fe400008f0eff */
[CC--:B------:R-:W-:Y:S01]  /*0590*/  LEA R18, P1, R8.reuse, R2.reuse, 0x1 ;  /* 0x0000000208127211 */ /* 0x0c0fe200078208ff */
[----:B------:R2:W5:Y:S03]  /*05a0*/  LDG.E.U16 R4, desc[UR30][R10.64] ;  /* 0x0000001e0a047981 */ /* 0x000566000c1e1500 */
[----:B------:R-:W-:Y:S01]  /*05b0*/  LEA.HI.X.SX32 R19, R8, R3, 0x1, P1 ;  /* 0x0000000308137211 */ /* 0x000fe200008f0eff */
[----:B------:R3:W5:Y:S04]  /*05c0*/  LDG.E.U16 R5, desc[UR30][R12.64] ;  /* 0x0000001e0c057981 */ /* 0x000768000c1e1500 */
[----:B------:R4:W5:Y:S01]  /*05d0*/  LDG.E.U16 R6, desc[UR30][R14.64] ;  /* 0x0000001e0e067981 */ /* 0x000962000c1e1500 */
[----:B------:R-:W-:Y:S01]  /*05e0*/  LEA R20, P1, R22, R2, 0x1 ;  /* 0x0000000216147211 */ /* 0x000fe200078208ff */
[----:B--2---:R-:W-:-:S02]  /*05f0*/  IMAD R10, R9, 0x2, R22 ;  /* 0x00000002090a7824 */ /* 0x004fc400078e0216 */
[----:B------:R2:W5:Y:S03]  /*0600*/  LDG.E.U16 R8, desc[UR30][R18.64] ;  /* 0x0000001e12087981 */ /* 0x000566000c1e1500 */
[C---:B------:R-:W-:Y:S01]  /*0610*/  LEA R26, R9.reuse, R10, 0x1 ;  /* 0x0000000a091a7211 */ /* 0x040fe200078e08ff */
[----:B------:R0:W5:Y:S01]  /*0620*/  LDG.E.U16 R7, desc[UR30][R16.64] ;  /* 0x0000001e10077981 */ /* 0x000162000c1e1500 */
[-C--:B------:R-:W-:Y:S02]  /*0630*/  LEA.HI.X.SX32 R21, R22, R3.reuse, 0x1, P1 ;  /* 0x0000000316157211 */ /* 0x080fe400008f0eff */
[C---:B---3--:R-:W-:Y:S02]  /*0640*/  LEA R12, R9.reuse, R26, 0x1 ;  /* 0x0000001a090c7211 */ /* 0x048fe400078e08ff */
[-C--:B------:R-:W-:Y:S02]  /*0650*/  LEA R22, P1, R10, R2.reuse, 0x1 ;  /* 0x000000020a167211 */ /* 0x080fe400078208ff */
[----:B------:R-:W-:Y:S01]  /*0660*/  LEA R24, P2, R26, R2, 0x1 ;  /* 0x000000021a187211 */ /* 0x000fe200078408ff */
[----:B----4-:R-:W-:Y:S01]  /*0670*/  IMAD R14, R9, 0x2, R12 ;  /* 0x00000002090e7824 */ /* 0x010fe200078e020c */
[----:B------:R-:W-:-:S02]  /*0680*/  LEA.HI.X.SX32 R23, R10, R3, 0x1, P1 ;  /* 0x000000030a177211 */ /* 0x000fc400008f0eff */
[-C--:B------:R-:W-:Y:S01]  /*0690*/  LEA.HI.X.SX32 R25, R26, R3.reuse, 0x1, P2 ;  /* 0x000000031a197211 */ /* 0x080fe200010f0eff */
[----:B------:R3:W5:Y:S01]  /*06a0*/  LDG.E.U16 R10, desc[UR30][R20.64] ;  /* 0x0000001e140a7981 */ /* 0x000762000c1e1500 */
[C---:B------:R-:W-:Y:S02]  /*06b0*/  LEA R26, P1, R12.reuse, R2, 0x1 ;  /* 0x000000020c1a7211 */ /* 0x040fe400078208ff */
[C---:B--2---:R-:W-:Y:S01]  /*06c0*/  LEA R18, R9.reuse, R14, 0x1 ;  /* 0x0000000e09127211 */ /* 0x044fe200078e08ff */
[----:B------:R2:W5:Y:S01]  /*06d0*/  LDG.E.U16 R11, desc[UR30][R22.64] ;  /* 0x0000001e160b7981 */ /* 0x000562000c1e1500 */
[----:B------:R-:W-:Y:S02]  /*06e0*/  LEA.HI.X.SX32 R27, R12, R3, 0x1, P1 ;  /* 0x000000030c1b7211 */ /* 0x000fe400008f0eff */
[----:B0-----:R-:W-:Y:S01]  /*06f0*/  LEA R16, P1, R14, R2, 0x1 ;  /* 0x000000020e107211 */ /* 0x001fe200078208ff */
[----:B------:R-:W5:Y:S01]  /*0700*/  LDG.E.U16 R12, desc[UR30][R24.64] ;  /* 0x0000001e180c7981 */ /* 0x000f62000c1e1500 */
[----:B------:R-:W-:-:S02]  /*0710*/  LEA R32, R9, R18, 0x1 ;  /* 0x0000001209207211 */ /* 0x000fc400078e08ff */
[-C--:B------:R-:W-:Y:S01]  /*0720*/  LEA.HI.X.SX32 R17, R14, R3.reuse, 0x1, P1 ;  /* 0x000000030e117211 */ /* 0x080fe200008f0eff */
[----:B------:R-:W5:Y:S01]  /*0730*/  LDG.E.U16 R13, desc[UR30][R26.64] ;  /* 0x0000001e1a0d7981 */ /* 0x000f62000c1e1500 */
[-C--:B---3--:R-:W-:Y:S01]  /*0740*/  LEA R20, P1, R18, R2.reuse, 0x1 ;  /* 0x0000000212147211 */ /* 0x088fe200078208ff */
[C---:B------:R-:W-:Y:S01]  /*0750*/  IMAD R34, R9.reuse, 0x2, R32 ;  /* 0x0000000209227824 */ /* 0x040fe200078e0220 */
[----:B------:R-:W-:Y:S01]  /*0760*/  LEA R30, P2, R32, R2, 0x1 ;  /* 0x00000002201e7211 */ /* 0x000fe200078408ff */
[----:B------:R0:W5:Y:S01]  /*0770*/  LDG.E.U16 R14, desc[UR30][R16.64] ;  /* 0x0000001e100e7981 */ /* 0x000162000c1e1500 */
[----:B------:R-:W-:Y:S02]  /*0780*/  LEA.HI.X.SX32 R21, R18, R3, 0x1, P1 ;  /* 0x0000000312157211 */ /* 0x000fe400008f0eff */
[C---:B------:R-:W-:Y:S02]  /*0790*/  LEA R18, R9.reuse, R34, 0x1 ;  /* 0x0000002209127211 */ /* 0x040fe400078e08ff */
[----:B--2---:R-:W-:Y:S01]  /*07a0*/  LEA R22, P1, R34, R2, 0x1 ;  /* 0x0000000222167211 */ /* 0x004fe200078208ff */
[----:B------:R2:W5:Y:S01]  /*07b0*/  LDG.E.U16 R15, desc[UR30][R20.64] ;  /* 0x0000001e140f7981 */ /* 0x000562000c1e1500 */
[----:B------:R-:W-:-:S02]  /*07c0*/  LEA R36, R9, R18, 0x1 ;  /* 0x0000001209247211 */ /* 0x000fc400078e08ff */
[-C--:B------:R-:W-:Y:S01]  /*07d0*/  LEA.HI.X.SX32 R23, R34, R3.reuse, 0x1, P1 ;  /* 0x0000000322177211 */ /* 0x080fe200008f0eff */
[----:B0-----:R-:W0:Y:S01]  /*07e0*/  LDC.64 R16, c[0x0][0x388] ;  /* 0x0000e200ff107b82 */ /* 0x001e220000000a00 */
[-C--:B------:R-:W-:Y:S01]  /*07f0*/  LEA R24, P1, R18, R2.reuse, 0x1 ;  /* 0x0000000212187211 */ /* 0x080fe200078208ff */
[----:B------:R-:W-:Y:S01]  /*0800*/  IMAD R19, R9, 0x2, R36 ;  /* 0x0000000209137824 */ /* 0x000fe200078e0224 */
[-C--:B------:R-:W-:Y:S02]  /*0810*/  LEA.HI.X.SX32 R31, R32, R3.reuse, 0x1, P2 ;  /* 0x00000003201f7211 */ /* 0x080fe400010f0eff */
[----:B------:R-:W-:Y:S02]  /*0820*/  LEA.HI.X.SX32 R25, R18, R3, 0x1, P1 ;  /* 0x0000000312197211 */ /* 0x000fe400008f0eff */
[-C--:B------:R-:W-:Y:S01]  /*0830*/  LEA R26, P2, R36, R2.reuse, 0x1 ;  /* 0x00000002241a7211 */ /* 0x080fe200078408ff */
[----:B------:R3:W5:Y:S01]  /*0840*/  LDG.E.U16 R9, desc[UR30][R30.64] ;  /* 0x0000001e1e097981 */ /* 0x000762000c1e1500 */
[----:B------:R-:W-:-:S02]  /*0850*/  LEA R32, P1, R19, R2, 0x1 ;  /* 0x0000000213207211 */ /* 0x000fc400078208ff */
[-C--:B------:R-:W-:Y:S01]  /*0860*/  LEA.HI.X.SX32 R27, R36, R3.reuse, 0x1, P2 ;  /* 0x00000003241b7211 */ /* 0x080fe200010f0eff */
[----:B------:R4:W5:Y:S01]  /*0870*/  LDG.E.U16 R18, desc[UR30][R22.64] ;  /* 0x0000001e16127981 */ /* 0x000962000c1e1500 */
[----:B------:R-:W-:Y:S02]  /*0880*/  LEA.HI.X.SX32 R33, R19, R3, 0x1, P1 ;  /* 0x0000000313217211 */ /* 0x000fe400008f0eff */
[----:B------:R-:W0:Y:S01]  /*0890*/  LDC.64 R2, c[0x0][0x3c0] ;  /* 0x0000f000ff027b82 */ /* 0x000e220000000a00 */
[--C-:B--2---:R-:W-:Y:S01]  /*08a0*/  SHF.R.S32.HI R20, RZ, 0x7, R0.reuse ;  /* 0x00000007ff147819 */ /* 0x104fe20000011400 */
[----:B------:R2:W5:Y:S01]  /*08b0*/  LDG.E.U16 R19, desc[UR30][R24.64] ;  /* 0x0000001e18137981 */ /* 0x000562000c1e1500 */
[----:B---3--:R-:W-:Y:S02]  /*08c0*/  SHF.R.U32.HI R30, RZ, 0x5, R0 ;  /* 0x00000005ff1e7819 */ /* 0x008fe40000011600 */
[----:B------:R-:W-:Y:S01]  /*08d0*/  SGXT R20, R20, 0x1 ;  /* 0x000000011414781a */ /* 0x000fe20000000200 */
[----:B------:R3:W5:Y:S01]  /*08e0*/  LDG.E.U16 R27, desc[UR30][R26.64] ;  /* 0x0000001e1a1b7981 */ /* 0x000762000c1e1500 */
[----:B------:R-:W-:-:S02]  /*08f0*/  SHF.L.U32 R21, R0, 0x1, RZ ;  /* 0x0000000100157819 */ /* 0x000fc400000006ff */
[----:B----4-:R-:W-:Y:S01]  /*0900*/  LOP3.LUT R22, R20, 0x90, RZ, 0xc0, !PT ;  /* 0x0000009014167812 */ /* 0x010fe200078ec0ff */
[----:B------:R4:W5:Y:S01]  /*0910*/  LDG.E.U16 R32, desc[UR30][R32.64] ;  /* 0x0000001e20207981 */ /* 0x000962000c1e1500 */
[----:B------:R-:W-:Y:S02]  /*0920*/  LOP3.LUT R20, R0, 0x1f, RZ, 0xc0, !PT ;  /* 0x0000001f00147812 */ /* 0x000fe400078ec0ff */
[----:B------:R-:W-:Y:S02]  /*0930*/  R2UR UR24, R30 ;  /* 0x000000001e1872ca */ /* 0x000fe400000e0000 */
[----:B--2---:R-:W-:Y:S02]  /*0940*/  SHF.R.U32.HI R25, RZ, 0x5, R0 ;  /* 0x00000005ff197819 */ /* 0x004fe40000011600 */
[----:B------:R-:W-:Y:S01]  /*0950*/  LOP3.LUT R24, R22, 0x7e, R21, 0x78, !PT ;  /* 0x0000007e16187812 */ /* 0x000fe200078e7815 */
[----:B------:R-:W-:Y:S01]  /*0960*/  IMAD R22, R20, UR4, RZ ;  /* 0x0000000414167c24 */ /* 0x000fe2000f8e02ff */
[----:B------:R-:W-:Y:S01]  /*0970*/  SHF.L.U32 R23, R0, 0x6, RZ ;  /* 0x0000000600177819 */ /* 0x000fe200000006ff */
[----:B0-----:R-:W-:Y:S01]  /*0980*/  IMAD R21, R2, UR11, RZ ;  /* 0x0000000b02157c24 */ /* 0x001fe2000f8e02ff */
[----:B------:R-:W-:-:S02]  /*0990*/  SGXT.U32 R2, R25, 0x3 ;  /* 0x000000031902781a */ /* 0x000fc40000000000 */
[----:B------:R-:W-:Y:S01]  /*09a0*/  LOP3.LUT R31, R24, 0x1000, R23, 0xf8, !PT ;  /* 0x00001000181f7812 */ /* 0x000fe200078ef817 */
[----:B------:R-:W-:Y:S01]  /*09b0*/  IMAD.SHL.U32 R24, R22, 0x2, RZ ;  /* 0x0000000216187824 */ /* 0x000fe200078e00ff */
[----:B------:R-:W-:Y:S01]  /*09c0*/  SHF.L.U32 R23, R21, 0x1, RZ ;  /* 0x0000000115177819 */ /* 0x000fe200000006ff */
[----:B---3--:R-:W-:Y:S01]  /*09d0*/  IMAD R26, R2, R3, RZ ;  /* 0x00000003021a7224 */ /* 0x008fe200078e02ff */
[----:B------:R-:W-:Y:S01]  /*09e0*/  UIADD3 UR19, UPT, UPT, UR24, 0x18, URZ ;  /* 0x0000001818137890 */ /* 0x000fe2000fffe0ff */
[----:B------:R-:W-:Y:S01]  /*09f0*/  IMAD.HI R25, R22, 0x2, RZ ;  /* 0x0000000216197827 */ /* 0x000fe200078e02ff */
[----:B------:R-:W-:Y:S02]  /*0a00*/  IADD3 R23, P1, P2, R24, R16, R23 ;  /* 0x0000001018177210 */ /* 0x000fe40007a3e017 */
[----:B------:R-:W-:Y:S01]  /*0a10*/  LEA R16, R3, R26, 0x3 ;  /* 0x0000001a03107211 */ /* 0x000fe200078e18ff */
[----:B------:R-:W-:-:S04]  /*0a20*/  IMAD.HI R22, R21, 0x2, RZ ;  /* 0x0000000215167827 */ /* 0x000fc800078e02ff */
[----:B------:R-:W-:Y:S01]  /*0a30*/  IMAD R21, R3, UR19, RZ ;  /* 0x0000001303157c24 */ /* 0x000fe2000f8e02ff */
[----:B------:R-:W-:Y:S01]  /*0a40*/  IADD3.X R22, PT, PT, R25, R17, R22, P1, P2 ;  /* 0x0000001119167210 */ /* 0x000fe20000fe4416 */
[----:B------:R-:W-:Y:S01]  /*0a50*/  IMAD R17, R3, 0x8, R16 ;  /* 0x0000000803117824 */ /* 0x000fe200078e0210 */
[-C--:B------:R-:W-:Y:S02]  /*0a60*/  LEA R50, P1, R26, R23.reuse, 0x1 ;  /* 0x000000171a327211 */ /* 0x080fe400078208ff */
[-C--:B------:R-:W-:Y:S02]  /*0a70*/  LEA R48, P2, R16, R23.reuse, 0x1 ;  /* 0x0000001710307211 */ /* 0x080fe400078408ff */
[-C--:B------:R-:W-:Y:S02]  /*0a80*/  LEA R44, P4, R21, R23.reuse, 0x1 ;  /* 0x00000017152c7211 */ /* 0x080fe400078808ff */
[----:B------:R-:W-:Y:S02]  /*0a90*/  LEA R46, P3, R17, R23, 0x1 ;  /* 0x00000017112e7211 */ /* 0x000fe400078608ff */
[----:B-1----:R-:W-:-:S02]  /*0aa0*/  R2UR UR15, R29 ;  /* 0x000000001d0f72ca */ /* 0x002fc400000e0000 */
[-C--:B------:R-:W-:Y:S02]  /*0ab0*/  LEA.HI.X.SX32 R51, R26, R22.reuse, 0x1, P1 ;  /* 0x000000161a337211 */ /* 0x080fe400008f0eff */
[-C--:B------:R-:W-:Y:S02]  /*0ac0*/  LEA.HI.X.SX32 R49, R16, R22.reuse, 0x1, P2 ;  /* 0x0000001610317211 */ /* 0x080fe400010f0eff */
[-C--:B------:R-:W-:Y:S02]  /*0ad0*/  LEA.HI.X.SX32 R45, R21, R22.reuse, 0x1, P4 ;  /* 0x00000016152d7211 */ /* 0x080fe400020f0eff */
[----:B------:R-:W-:Y:S01]  /*0ae0*/  LEA.HI.X.SX32 R47, R17, R22, 0x1, P3 ;  /* 0x00000016112f7211 */ /* 0x000fe200018f0eff */
[----:B----4-:R-:W-:Y:S06]  /*0af0*/  @P0 BRA `(.L_x_5) ;  /* 0x0000000000180947 */ /* 0x010fec0003800000 */
[----:B------:R-:W-:Y:S01]  /*0b00*/  ELECT P1, URZ, PT ;  /* 0x0000000000ff782f */ /* 0x000fe20003820000 */
[----:B------:R-:W-:Y:S01]  /*0b10*/  HFMA2 R16, -RZ, RZ, 0, 5.9604644775390625e-08 ;  /* 0x00000001ff107431 */ /* 0x000fe200000001ff */
[----:B------:R-:W-:Y:S01]  /*0b20*/  UMOV UR4, 0x40 ;  /* 0x0000004000047882 */ /* 0x000fe20000000000 */
[----:B------:R-:W-:Y:S01]  /*0b30*/  UVIRTCOUNT.DEALLOC.SMPOOL 0x80 ;  /* 0x000000800000784c */ /* 0x000fe20000000000 */
[----:B------:R-:W-:-:S09]  /*0b40*/  ULEA UR4, UR6, UR4, 0x18 ;  /* 0x0000000406047291 */ /* 0x000fd2000f8ec0ff */
[----:B------:R0:W-:Y:S03]  /*0b50*/  @P1 STS.U8 [UR4], R16 ;  /* 0x00000010ff001988 */ /* 0x0001e60008000004 */
.L_x_5:
[----:B------:R-:W-:Y:S01]  /*0b60*/  USHF.L.U32 UR4, UR24, 0x15, URZ ;  /* 0x0000001518047899 */ /* 0x000fe200080006ff */
[C---:B0-----:R-:W-:Y:S01]  /*0b70*/  LOP3.LUT R16, R31.reuse, 0x20, RZ, 0x3c, !PT ;  /* 0x000000201f107812 */ /* 0x041fe200078e3cff */
[----:B------:R-:W-:Y:S01]  /*0b80*/  USHF.L.U32 UR5, UR24, 0x2, URZ ;  /* 0x0000000218057899 */ /* 0x000fe200080006ff */
[----:B-----5:R0:W-:Y:S01]  /*0b90*/  STS.U16 [R31+UR14], R4 ;  /* 0x000000041f007988 */ /* 0x0201e2000800040e */
[----:B------:R-:W-:Y:S01]  /*0ba0*/  ULOP3.LUT UR10, UR4, 0x600000, URZ, 0xc0, !UPT ;  /* 0x00600000040a7892 */ /* 0x000fe2000f8ec0ff */
[----:B------:R-:W-:Y:S01]  /*0bb0*/  LOP3.LUT R22, R31, 0x40, RZ, 0x3c, !PT ;  /* 0x000000401f167812 */ /* 0x000fe200078e3cff */
[----:B------:R-:W-:Y:S01]  /*0bc0*/  ULOP3.LUT UR21, UR5, 0x10, URZ, 0xc0, !UPT ;  /* 0x0000001005157892 */ /* 0x000fe2000f8ec0ff */
[----:B------:R-:W-:Y:S01]  /*0bd0*/  LOP3.LUT P1, RZ, R0, 0xff, RZ, 0xc0, !PT ;  /* 0x000000ff00ff7812 */ /* 0x000fe2000782c0ff */
[----:B------:R-:W-:Y:S01]  /*0be0*/  STS.U16 [R31+UR14+0x400], R8 ;  /* 0x000400081f007988 */ /* 0x000fe2000800040e */
[----:B------:R-:W-:Y:S01]  /*0bf0*/  UMOV UR6, 0x1 ;  /* 0x0000000100067882 */ /* 0x000fe20000000000 */
[----:B------:R-:W-:-:S02]  /*0c00*/  UIADD3 UR32, UPT, UPT, UR21, UR10, UR15 ;  /* 0x0000000a15207290 */ /* 0x000fc4000fffe00f */
[----:B------:R-:W-:Y:S01]  /*0c10*/  STS.U16 [R31+UR14+0x800], R13 ;  /* 0x0008000d1f007988 */ /* 0x000fe2000800040e */
[----:B0-----:R-:W-:Y:S01]  /*0c20*/  LOP3.LUT R4, R31, 0x60, RZ, 0x3c, !PT ;  /* 0x000000601f047812 */ /* 0x001fe200078e3cff */
[----:B------:R-:W-:Y:S02]  /*0c30*/  UIADD3 UR18, UPT, UPT, UR14, 0x3800, URZ ;  /* 0x000038000e127890 */ /* 0x000fe4000fffe0ff */
[----:B------:R-:W-:Y:S01]  /*0c40*/  STS.U16 [R31+UR14+0xc00], R18 ;  /* 0x000c00121f007988 */ /* 0x000fe2000800040e */
[----:B------:R-:W0:Y:S03]  /*0c50*/  LDCU UR20, c[0x0][0x3f0] ;  /* 0x00007e00ff1477ac */ /* 0x000e260008000800 */
[----:B------:R1:W-:Y:S01]  /*0c60*/  STS.U16 [R16+UR14+0x100], R5 ;  /* 0x0001000510007988 */ /* 0x0003e2000800040e */
[----:B------:R-:W-:Y:S01]  /*0c70*/  VOTEU.ALL UP0, P1 ;  /* 0x0000000000ff7886 */ /* 0x000fe20000800000 */
[----:B------:R-:W-:-:S02]  /*0c80*/  VOTEU.ALL UP1, P1 ;  /* 0x0000000000ff7886 */ /* 0x000fc40000820000 */
[----:B------:R-:W-:Y:S02]  /*0c90*/  STS.U16 [R16+UR14+0x500], R10 ;  /* 0x0005000a10007988 */ /* 0x000fe4000800040e */
[----:B------:R-:W-:-:S04]  /*0ca0*/  @!UP0 UIADD3 UR4, UPT, UPT, -UR6, 0x100000, URZ ;  /* 0x0010000006048890 */ /* 0x000fc8000fffe1ff */
[----:B------:R-:W-:Y:S02]  /*0cb0*/  @!UP0 USHF.L.U32 UR5, UR4, 0xb, URZ ;  /* 0x0000000b04058899 */ /* 0x000fe400080006ff */
[----:B------:R-:W-:Y:S01]  /*0cc0*/  @!UP0 USHF.L.U32 UR4, UR4, 0x1, URZ ;  /* 0x0000000104048899 */ /* 0x000fe200080006ff */
[----:B------:R-:W-:Y:S01]  /*0cd0*/  STS.U16 [R16+UR14+0x900], R14 ;  /* 0x0009000e10007988 */ /* 0x000fe2000800040e */
[----:B-1----:R-:W-:-:S03]  /*0ce0*/  PRMT R5, RZ, 0x7610, R5 ;  /* 0x00007610ff057816 */ /* 0x002fc60000000005 */
[----:B------:R-:W-:Y:S01]  /*0cf0*/  STS.U16 [R16+UR14+0xd00], R19 ;  /* 0x000d001310007988 */ /* 0x000fe2000800040e */
[----:B0-----:R-:W-:-:S03]  /*0d00*/  ISETP.LT.AND P2, PT, RZ, UR20, PT ;  /* 0x00000014ff007c0c */ /* 0x001fc6000bf41270 */
[----:B------:R-:W-:Y:S04]  /*0d10*/  STS.U16 [R22+UR14+0x200], R6 ;  /* 0x0002000616007988 */ /* 0x000fe8000800040e */
[----:B------:R0:W-:Y:S04]  /*0d20*/  STS.U16 [R22+UR14+0x600], R11 ;  /* 0x0006000b16007988 */ /* 0x0001e8000800040e */
[----:B------:R-:W-:Y:S04]  /*0d30*/  STS.U16 [R22+UR14+0xa00], R15 ;  /* 0x000a000f16007988 */ /* 0x000fe8000800040e */
[----:B------:R-:W-:Y:S01]  /*0d40*/  STS.U16 [R22+UR14+0xe00], R27 ;  /* 0x000e001b16007988 */ /* 0x000fe2000800040e */
[----:B0-----:R-:W-:-:S03]  /*0d50*/  PRMT R11, RZ, 0x7610, R11 ;  /* 0x00007610ff0b7816 */ /* 0x001fc6000000000b */
[----:B------:R0:W-:Y:S04]  /*0d60*/  STS.U16 [R4+UR14+0x300], R7 ;  /* 0x0003000704007988 */ /* 0x0001e8000800040e */
[----:B------:R-:W-:Y:S04]  /*0d70*/  STS.U16 [R4+UR14+0x700], R12 ;  /* 0x0007000c04007988 */ /* 0x000fe8000800040e */
[----:B------:R1:W-:Y:S01]  /*0d80*/  STS.U16 [R4+UR14+0xb00], R9 ;  /* 0x000b000904007988 */ /* 0x0003e2000800040e */
[----:B0-----:R-:W-:-:S03]  /*0d90*/  PRMT R7, RZ, 0x7610, R7 ;  /* 0x00007610ff077816 */ /* 0x001fc60000000007 */
[----:B------:R0:W-:Y:S01]  /*0da0*/  STS.U16 [R4+UR14+0xf00], R32 ;  /* 0x000f002004007988 */ /* 0x0001e2000800040e */
[----:B------:R-:W-:Y:S01]  /*0db0*/  STTM.x16 tmem[UR32], RZ ;  /* 0x000000ff000079ed */ /* 0x000fe20008240020 */
[----:B------:R-:W2:Y:S02]  /*0dc0*/  FENCE.VIEW.ASYNC.T ;  /* 0x00000000000073c6 */ /* 0x000ea40000000200 */
[----:B--2---:R-:W-:Y:S01]  /*0dd0*/  BAR.SYNC.DEFER_BLOCKING 0x0 ;  /* 0x0000000000007b1d */ /* 0x004fe20000010000 */
[----:B-1----:R-:W-:-:S05]  /*0de0*/  PRMT R9, RZ, 0x7610, R9 ;  /* 0x00007610ff097816 */ /* 0x002fca0000000009 */
[----:B------:R-:W1:Y:S02]  /*0df0*/  FENCE.VIEW.ASYNC.S ;  /* 0x00000000000073c6 */ /* 0x000e640000000000 */
[----:B-1----:R1:W2:Y:S02]  /*0e00*/  @!UP1 SYNCS.EXCH.64 URZ, [UR18], UR4 ;  /* 0x0000000412ff95b2 */ /* 0x0022a40008000100 */
[----:B--2---:R-:W-:Y:S06]  /*0e10*/  BAR.SYNC.DEFER_BLOCKING 0x0 ;  /* 0x0000000000007b1d */ /* 0x004fec0000010000 */
[----:B------:R-:W2:Y:S04]  /*0e20*/  @P2 LDG.E.U16 R5, desc[UR30][R50.64] ;  /* 0x0000001e32052981 */ /* 0x000ea8000c1e1500 */
[----:B------:R-:W3:Y:S04]  /*0e30*/  @P2 LDG.E.U16 R7, desc[UR30][R48.64] ;  /* 0x0000001e30072981 */ /* 0x000ee8000c1e1500 */
[----:B------:R-:W4:Y:S04]  /*0e40*/  @P2 LDG.E.U16 R11, desc[UR30][R46.64] ;  /* 0x0000001e2e0b2981 */ /* 0x000f28000c1e1500 */
[----:B------:R-:W4:Y:S01]  /*0e50*/  @P2 LDG.E.U16 R9, desc[UR30][R44.64] ;  /* 0x0000001e2c092981 */ /* 0x000f22000c1e1500 */
[----:B------:R-:W-:-:S04]  /*0e60*/  @!UP0 UIADD3 UR8, UPT, UPT, -UR6, 0x100000, URZ ;  /* 0x0010000006088890 */ /* 0x000fc8000fffe1ff */
[----:B------:R-:W-:Y:S02]  /*0e70*/  @!UP0 USHF.L.U32 UR9, UR8, 0xb, URZ ;  /* 0x0000000b08098899 */ /* 0x000fe400080006ff */
[----:B------:R-:W-:Y:S01]  /*0e80*/  @!UP0 USHF.L.U32 UR8, UR8, 0x1, URZ ;  /* 0x0000000108088899 */ /* 0x000fe200080006ff */
[----:B------:R-:W-:Y:S01]  /*0e90*/  VOTEU.ALL UP1, P1 ;  /* 0x0000000000ff7886 */ /* 0x000fe20000820000 */
[----:B0-----:R-:W-:Y:S01]  /*0ea0*/  LOP3.LUT R4, R0, 0xff, RZ, 0xc0, !PT ;  /* 0x000000ff00047812 */ /* 0x001fe200078ec0ff */
[----:B------:R-:W-:Y:S02]  /*0eb0*/  UIADD3 UR16, UPT, UPT, UR15, 0x20, URZ ;  /* 0x000000200f107890 */ /* 0x000fe4000fffe0ff */
[----:B-1----:R-:W-:-:S04]  /*0ec0*/  @!UP0 UIADD3 UR4, UPT, UPT, -UR6, 0x100000, URZ ;  /* 0x0010000006048890 */ /* 0x002fc8000fffe1ff */
[----:B------:R-:W-:Y:S02]  /*0ed0*/  @!UP0 USHF.L.U32 UR5, UR4, 0xb, URZ ;  /* 0x0000000b04058899 */ /* 0x000fe400080006ff */
[----:B------:R-:W-:Y:S02]  /*0ee0*/  @!UP0 USHF.L.U32 UR4, UR4, 0x1, URZ ;  /* 0x0000000104048899 */ /* 0x000fe400080006ff */
[----:B------:R-:W-:Y:S01]  /*0ef0*/  UIADD3 UR22, UPT, UPT, UR14, 0x2800, URZ ;  /* 0x000028000e167890 */ /* 0x000fe2000fffe0ff */
[----:B------:R-:W-:Y:S01]  /*0f00*/  SHF.R.U32.HI R21, RZ, 0x2, R0 ;  /* 0x00000002ff157819 */ /* 0x000fe20000011600 */
[----:B------:R-:W-:Y:S01]  /*0f10*/  UIADD3 UR17, UPT, UPT, UR10, UR16, URZ ;  /* 0x000000100a117290 */ /* 0x000fe2000fffe0ff */
[----:B------:R-:W-:Y:S02]  /*0f20*/  SHF.L.U32 R4, R4, 0x1, RZ ;  /* 0x0000000104047819 */ /* 0x000fe400000006ff */
[----:B------:R-:W-:Y:S01]  /*0f30*/  ISETP.EQ.U32.AND P3, PT, RZ, UR24, P2 ;  /* 0x00000018ff007c0c */ /* 0x000fe20009762070 */
[----:B------:R-:W-:Y:S01]  /*0f40*/  ULEA UR17, UR21, UR17, 0x10 ;  /* 0x0000001115117291 */ /* 0x000fe2000f8e80ff */
[----:B------:R-:W-:Y:S01]  /*0f50*/  LOP3.LUT R30, R4, 0x30, R21, 0x78, !PT ;  /* 0x00000030041e7812 */ /* 0x000fe200078e7815 */
[----:B------:R0:W1:Y:S01]  /*0f60*/  @!UP1 SYNCS.EXCH.64 URZ, [UR14+0x3808], UR8 ;  /* 0x003808080eff95b2 */ /* 0x0000620008000100 */
[----:B------:R-:W-:-:S03]  /*0f70*/  VOTEU.ALL UP1, P1 ;  /* 0x0000000000ff7886 */ /* 0x000fc60000820000 */
[----:B--2---:R0:W-:Y:S04]  /*0f80*/  STS.U16 [R30+UR14+0x2000], R5 ;  /* 0x002000051e007988 */ /* 0x0041e8000800040e */
[----:B---3--:R0:W-:Y:S04]  /*0f90*/  STS.U16 [R30+UR14+0x2200], R7 ;  /* 0x002200071e007988 */ /* 0x0081e8000800040e */
[----:B----4-:R0:W-:Y:S04]  /*0fa0*/  STS.U16 [R30+UR14+0x2400], R11 ;  /* 0x0024000b1e007988 */ /* 0x0101e8000800040e */
[----:B------:R0:W-:Y:S01]  /*0fb0*/  STS.U16 [R30+UR14+0x2600], R9 ;  /* 0x002600091e007988 */ /* 0x0001e2000800040e */
[----:B-1----:R1:W-:Y:S06]  /*0fc0*/  MEMBAR.ALL.CTA ;  /* 0x0000000000007992 */ /* 0x0023ec0000008000 */
[----:B-1----:R-:W-:Y:S04]  /*0fd0*/  FENCE.VIEW.ASYNC.S ;  /* 0x00000000000073c6 */ /* 0x002fe80000000000 */
[----:B------:R-:W1:Y:S02]  /*0fe0*/  FENCE.VIEW.ASYNC.S ;  /* 0x00000000000073c6 */ /* 0x000e640000000000 */
[----:B-1----:R0:W1:Y:S02]  /*0ff0*/  @!UP1 SYNCS.EXCH.64 URZ, [UR14+0x2800], UR4 ;  /* 0x002800040eff95b2 */ /* 0x0020640008000100 */
[----:B-1----:R-:W-:Y:S06]  /*1000*/  BAR.SYNC.DEFER_BLOCKING 0x0 ;  /* 0x0000000000007b1d */ /* 0x002fec0000010000 */
[----:B0-----:R-:W-:Y:S05]  /*1010*/  @!P3 BRA `(.L_x_6) ;  /* 0x000000000068b947 */ /* 0x001fea0003800000 */
[----:B------:R-:W-:Y:S02]  /*1020*/  UIADD3 UR4, UPT, UPT, UR14, 0x2000, URZ ;  /* 0x000020000e047890 */ /* 0x000fe4000fffe0ff */
[----:B------:R-:W-:Y:S02]  /*1030*/  USHF.R.U32.HI UR5, URZ, 0x4, UR14 ;  /* 0x00000004ff057899 */ /* 0x000fe4000801160e */
[----:B------:R-:W-:Y:S02]  /*1040*/  USHF.R.U32.HI UR6, URZ, 0x4, UR4 ;  /* 0x00000004ff067899 */ /* 0x000fe40008011604 */
[----:B------:R-:W-:Y:S02]  /*1050*/  USGXT.U32 UR4, UR5, 0xe ;  /* 0x0000000e0504789a */ /* 0x000fe40008000000 */
[----:B------:R-:W-:Y:S01]  /*1060*/  USGXT.U32 UR6, UR6, 0xe ;  /* 0x0000000e0606789a */ /* 0x000fe20008000000 */
[----:B------:R-:W-:Y:S01]  /*1070*/  UMOV UR8, 0x1000080 ;  /* 0x0100008000087882 */ /* 0x000fe20000000000 */
[----:B------:R-:W-:Y:S01]  /*1080*/  UMOV UR9, 0x40004040 ;  /* 0x4000404000097882 */ /* 0x000fe20000000000 */
[----:B------:R-:W-:Y:S01]  /*1090*/  UMOV UR12, 0xfffffffe ;  /* 0xfffffffe000c7882 */ /* 0x000fe20000000000 */
[----:B------:R-:W-:Y:S01]  /*10a0*/  UMOV UR13, 0x7fffbfdf ;  /* 0x7fffbfdf000d7882 */ /* 0x000fe20000000000 */
[----:B------:R-:W-:Y:S01]  /*10b0*/  UMOV UR5, URZ ;  /* 0x000000ff00057c82 */ /* 0x000fe20008000000 */
[----:B------:R-:W-:Y:S01]  /*10c0*/  UMOV UR7, URZ ;  /* 0x000000ff00077c82 */ /* 0x000fe20008000000 */
[----:B------:R-:W-:-:S02]  /*10d0*/  ULOP3.LUT UR26, UR4, 0x1000000, URZ, 0xfc, !UPT ;  /* 0x01000000041a7892 */ /* 0x000fc4000f8efcff */
[----:B------:R-:W-:Y:S02]  /*10e0*/  UIADD3.64 UR8, UPT, UPT, UR4, UR8, URZ ;  /* 0x0000000804087297 */ /* 0x000fe4000fffe0ff */
[----:B------:R-:W-:Y:S01]  /*10f0*/  UIADD3.64 UR12, UPT, UPT, UR6, -UR12, URZ ;  /* 0x8000000c060c7297 */ /* 0x000fe2000fffe0ff */
[----:B------:R-:W-:Y:S01]  /*1100*/  UMOV UR28, 0x0 ;  /* 0x00000000001c7882 */ /* 0x000fe20000000000 */
[----:B------:R-:W-:Y:S01]  /*1110*/  UMOV UR29, 0x8088490 ;  /* 0x08088490001d7882 */ /* 0x000fe20000000000 */
[----:B------:R-:W-:Y:S01]  /*1120*/  UMOV UR4, UR22 ;  /* 0x0000001600047c82 */ /* 0x000fe20008000000 */
[----:B------:R-:W-:Y:S01]  /*1130*/  UMOV UR27, 0x40004040 ;  /* 0x40004040001b7882 */ /* 0x000fe20000000000 */
[----:B------:R-:W-:Y:S01]  /*1140*/  UMOV UR7, 0x80004020 ;  /* 0x8000402000077882 */ /* 0x000fe20000000000 */
[----:B------:R-:W-:Y:S01]  /*1150*/  UMOV UR34, 0x0 ;  /* 0x0000000000227882 */ /* 0x000fe20000000000 */
[----:B------:R-:W-:Y:S01]  /*1160*/  UMOV UR35, 0x8088490 ;  /* 0x0808849000237882 */ /* 0x000fe20000000000 */
[----:B------:R-:W-:Y:S01]  /*1170*/  UMOV UR4, UR4 ;  /* 0x0000000400047c82 */ /* 0x000fe20008000000 */
[----:B------:R0:W-:Y:S01]  /*1180*/  UTCHMMA gdesc[UR26], gdesc[UR6], tmem[UR16], tmem[UR28], idesc[UR29], !UPT ;  /* 0x00ff1c061a0075ea */ /* 0x0001e2000f800010 */
[----:B------:R0:W-:Y:S01]  /*1190*/  UTCHMMA gdesc[UR8], gdesc[UR12], tmem[UR16], tmem[UR34], idesc[UR35], UPT ;  /* 0x00ff220c080075ea */ /* 0x0001e2000b800010 */
[----:B------:R0:W-:Y:S01]  /*11a0*/  UTCBAR [UR4], URZ ;  /* 0x000000ff040073e9 */ /* 0x0001e200080000ff */
[----:B------:R-:W-:Y:S01]  /*11b0*/  NOP ;  /* 0x0000000000007918 */ /* 0x000fe20000000000 */
.L_x_6:
[----:B------:R-:W-:Y:S05]  /*11c0*/  @!P2 BRA `(.L_x_7) ;  /* 0x000000000008a947 */ /* 0x000fea0003800000 */
[----:B------:R-:W1:Y:S02]  /*11d0*/  SYNCS.PHASECHK.TRANS64.TRYWAIT P4, [UR14+0x2800], RZ ;  /* 0x002800ffff0075a7 */ /* 0x000e64000808110e */
[----:B-1----:R-:W-:Y:S05]  /*11e0*/  @!P4 BRA `(.L_x_8) ;  /* 0x0000002c0060c947 */ /* 0x002fea0003800000 */
.L_x_7:
[----:B------:R-:W-:Y:S01]  /*11f0*/  BAR.SYNC.DEFER_BLOCKING 0x0 ;  /* 0x0000000000007b1d */ /* 0x000fe20000010000 */
[----:B------:R-:W-:-:S04]  /*1200*/  LOP3.LUT R21, R21, 0x38, RZ, 0xc0, !PT ;  /* 0x0000003815157812 */ /* 0x000fc800078ec0ff */
[----:B------:R-:W-:Y:S01]  /*1210*/  LOP3.LUT R21, R21, 0x1f, R0, 0xf8, !PT ;  /* 0x0000001f15157812 */ /* 0x000fe200078ef800 */
[----:B0-----:R-:W0:Y:S02]  /*1220*/  LDCU UR7, c[0x0][0x3a8] ;  /* 0x00007500ff0777ac */ /* 0x001e240008000800 */
[----:B------:R-:W1:Y:S01]  /*1230*/  LDC R33, c[0x0][0x3d8] ;  /* 0x0000f600ff217b82 */ /* 0x000e620000000800 */
[----:B------:R-:W-:Y:S01]  /*1240*/  LDTM.16dp32bit_t0_t15.x16 R4, tmem[UR17] ;  /* 0x00000011000479ee */ /* 0x000fe20008a00000 */
[----:B------:R-:W0:Y:S01]  /*1250*/  LDTM.16dp32bit_t16_t31.x16 R4, tmem[UR17+0x10] ;  /* 0x00001011000479ee */ /* 0x000e220008a20000 */
[----:B------:R-:W-:Y:S01]  /*1260*/  SHF.L.U32 R29, R21, 0x4, RZ ;  /* 0x00000004151d7819 */ /* 0x000fe200000006ff */
[----:B------:R-:W2:Y:S01]  /*1270*/  LDCU.64 UR8, c[0x0][0x3d0] ;  /* 0x00007a00ff0877ac */ /* 0x000ea20008000a00 */
[----:B------:R-:W3:Y:S01]  /*1280*/  @!P1 SYNCS.CCTL.IV [UR14+0x2800] ;  /* 0x00280000ff0099b1 */ /* 0x000ee2000800000e */
[----:B------:R-:W-:Y:S01]  /*1290*/  NOP ;  /* 0x0000000000007918 */ /* 0x000fe20000000000 */
[----:B--2---:R-:W-:Y:S01]  /*12a0*/  UIMAD UR4, UR11, UR8, URZ ;  /* 0x000000080b0472a4 */ /* 0x004fe2000f8e02ff */
[----:B------:R-:W-:-:S02]  /*12b0*/  IMAD R20, R20, UR9, RZ ;  /* 0x0000000914147c24 */ /* 0x000fc4000f8e02ff */
[----:B-1----:R-:W-:Y:S02]  /*12c0*/  IMAD R2, R2, R33, RZ ;  /* 0x0000002102027224 */ /* 0x002fe400078e02ff */
[----:B0-----:R-:W-:Y:S01]  /*12d0*/  FMUL R22, R4, UR7 ;  /* 0x0000000704167c20 */ /* 0x001fe20008400000 */
[----:B------:R-:W-:Y:S01]  /*12e0*/  FMUL R23, R5, UR7 ;  /* 0x0000000705177c20 */ /* 0x000fe20008400000 */
[----:B------:R-:W-:Y:S01]  /*12f0*/  FMUL R24, R6, UR7 ;  /* 0x0000000706187c20 */ /* 0x000fe20008400000 */
[----:B------:R-:W-:Y:S01]  /*1300*/  FMUL R25, R7, UR7 ;  /* 0x0000000707197c20 */ /* 0x000fe20008400000 */
[----:B------:R-:W-:Y:S01]  /*1310*/  FMUL R26, R8, UR7 ;  /* 0x00000007081a7c20 */ /* 0x000fe20008400000 */
[----:B------:R-:W-:Y:S02]  /*1320*/  USHF.L.U32 UR6, UR4, 0x1, URZ ;  /* 0x0000000104067899 */ /* 0x000fe400080006ff */
[----:B------:R-:W-:Y:S01]  /*1330*/  FMNMX3 R24, R22, R23, R24, !PT ;  /* 0x0000001716187276 */ /* 0x000fe20007800018 */
[----:B------:R-:W-:Y:S01]  /*1340*/  FMUL R22, R9, UR7 ;  /* 0x0000000709167c20 */ /* 0x000fe20008400000 */
[----:B------:R-:W-:Y:S01]  /*1350*/  FMUL R23, R10, UR7 ;  /* 0x000000070a177c20 */ /* 0x000fe20008400000 */
[----:B------:R-:W-:Y:S01]  /*1360*/  UIMAD.WIDE UR4, UR4, 0x2, URZ ;  /* 0x00000002040478a5 */ /* 0x000fe2000f8e02ff */
[----:B------:R-:W-:Y:S01]  /*1370*/  FMNMX3 R26, R24, R25, R26, !PT ;  /* 0x00000019181a7276 */ /* 0x000fe2000780001a */
[----:B------:R-:W-:Y:S01]  /*1380*/  FMUL R24, R11, UR7 ;  /* 0x000000070b187c20 */ /* 0x000fe20008400000 */
[----:B------:R-:W-:-:S02]  /*1390*/  FMUL R25, R12, UR7 ;  /* 0x000000070c197c20 */ /* 0x000fc40008400000 */
[----:B------:R-:W-:Y:S01]  /*13a0*/  FMNMX3 R26, R26, R22, R23, !PT ;  /* 0x000000161a1a7276 */ /* 0x000fe20007800017 */
[----:B------:R-:W-:Y:S01]  /*13b0*/  FMUL R22, R13, UR7 ;  /* 0x000000070d167c20 */ /* 0x000fe20008400000 */
[----:B------:R-:W-:Y:S02]  /*13c0*/  FMUL R23, R14, UR7 ;  /* 0x000000070e177c20 */ /* 0x000fe40008400000 */
[----:B------:R-:W-:Y:S01]  /*13d0*/  FMNMX3 R26, R26, R24, R25, !PT ;  /* 0x000000181a1a7276 */ /* 0x000fe20007800019 */
[----:B------:R-:W-:Y:S01]  /*13e0*/  FMUL R24, R15, UR7 ;  /* 0x000000070f187c20 */ /* 0x000fe20008400000 */
[----:B------:R-:W-:Y:S02]  /*13f0*/  FMUL R25, R16, UR7 ;  /* 0x0000000710197c20 */ /* 0x000fe40008400000 */
[----:B------:R-:W-:Y:S01]  /*1400*/  FMNMX3 R26, R26, R22, R23, !PT ;  /* 0x000000161a1a7276 */ /* 0x000fe20007800017 */
[----:B------:R-:W-:Y:S01]  /*1410*/  FMUL R22, R17, UR7 ;  /* 0x0000000711167c20 */ /* 0x000fe20008400000 */
[----:B------:R-:W-:-:S02]  /*1420*/  FMUL R23, R18, UR7 ;  /* 0x0000000712177c20 */ /* 0x000fc40008400000 */
[----:B------:R-:W-:Y:S01]  /*1430*/  FMNMX3 R25, R26, R24, R25, !PT ;  /* 0x000000181a197276 */ /* 0x000fe20007800019 */
[----:B------:R-:W-:-:S03]  /*1440*/  FMUL R24, R19, UR7 ;  /* 0x0000000713187c20 */ /* 0x000fc60008400000 */
[----:B------:R-:W-:Y:S01]  /*1450*/  FMNMX3 R23, R25, R22, R23, !PT ;  /* 0x0000001619177276 */ /* 0x000fe20007800017 */
[C---:B------:R-:W-:Y:S02]  /*1460*/  IMAD.SHL.U32 R25, R20.reuse, 0x2, RZ ;  /* 0x0000000214197824 */ /* 0x040fe400078e00ff */
[----:B------:R-:W-:Y:S01]  /*1470*/  IMAD.HI R20, R20, 0x2, RZ ;  /* 0x0000000214147827 */ /* 0x000fe200078e02ff */
[----:B------:R-:W-:Y:S02]  /*1480*/  FMNMX R24, R24, R23, !PT ;  /* 0x0000001718187209 */ /* 0x000fe40007800000 */
[----:B------:R-:W0:Y:S03]  /*1490*/  LDC.64 R22, c[0x0][0x390] ;  /* 0x0000e400ff167b82 */ /* 0x000e260000000a00 */
[----:B------:R-:W1:Y:S01]  /*14a0*/  SHFL.BFLY PT, R31, R24, 0x10, 0x1f ;  /* 0x0e001f00181f7f89 */ /* 0x000e6200000e0000 */
[----:B0-----:R-:W-:-:S02]  /*14b0*/  IADD3 R39, P4, P5, R25, UR6, R22 ;  /* 0x0000000619277c10 */ /* 0x001fc4000fd9e016 */
[----:B------:R-:W-:Y:S02]  /*14c0*/  SHF.R.U32.HI R25, RZ, 0x1, R0 ;  /* 0x00000001ff197819 */ /* 0x000fe40000011600 */
[----:B-1----:R-:W-:Y:S02]  /*14d0*/  FMNMX3 R31, R24, -INF , R31, !PT ;  /* 0xff800000181f7876 */ /* 0x002fe4000780001f */
[----:B------:R-:W-:Y:S01]  /*14e0*/  IADD3.X R27, PT, PT, R20, UR5, R23, P4, P5 ;  /* 0x00000005141b7c10 */ /* 0x000fe2000a7ea417 */
[----:B------:R-:W-:Y:S01]  /*14f0*/  IMAD R23, R33, UR19, RZ ;  /* 0x0000001321177c24 */ /* 0x000fe2000f8e02ff */
[C---:B------:R-:W-:Y:S01]  /*1500*/  LEA R42, P6, R2.reuse, R39, 0x1 ;  /* 0x00000027022a7211 */ /* 0x040fe200078c08ff */
[----:B------:R-:W-:Y:S01]  /*1510*/  FADD R21, -R31, -INF ;  /* 0xff8000001f157421 */ /* 0x000fe20000000100 */
[----:B------:R-:W-:Y:S02]  /*1520*/  LOP3.LUT R24, R29, 0x1b0, RZ, 0xc0, !PT ;  /* 0x000001b01d187812 */ /* 0x000fe400078ec0ff */
[----:B------:R-:W-:Y:S01]  /*1530*/  LEA R20, R33, R2, 0x3 ;  /* 0x0000000221147211 */ /* 0x000fe200078e18ff */
[----:B------:R-:W-:Y:S01]  /*1540*/  FMUL R21, R21, 1.4426950216293334961 ;  /* 0x3fb8aa3b15157820 */ /* 0x000fe20000400000 */
[----:B------:R-:W-:-:S02]  /*1550*/  LEA.HI.X.SX32 R43, R2, R27, 0x1, P6 ;  /* 0x0000001b022b7211 */ /* 0x000fc400030f0eff */
[----:B------:R-:W-:Y:S01]  /*1560*/  LOP3.LUT R2, R24, 0x40, R25, 0xf8, !PT ;  /* 0x0000004018027812 */ /* 0x000fe200078ef819 */
[----:B------:R-:W-:Y:S01]  /*1570*/  IMAD R22, R33, 0x8, R20 ;  /* 0x0000000821167824 */ /* 0x000fe200078e0214 */
[C---:B------:R-:W-:Y:S01]  /*1580*/  LEA R36, P4, R23.reuse, R39, 0x1 ;  /* 0x0000002717247211 */ /* 0x040fe200078808ff */
[----:B------:R-:W3:Y:S01]  /*1590*/  MUFU.EX2 R21, R21 ;  /* 0x0000001500157308 */ /* 0x000ee20000000800 */
[----:B------:R-:W-:Y:S02]  /*15a0*/  IADD3 R2, PT, PT, R2, UR14, RZ ;  /* 0x0000000e02027c10 */ /* 0x000fe4000fffe0ff */
[----:B------:R-:W-:Y:S02]  /*15b0*/  LEA.HI.X.SX32 R37, R23, R27, 0x1, P4 ;  /* 0x0000001b17257211 */ /* 0x000fe400020f0eff */
[----:B------:R-:W-:Y:S02]  /*15c0*/  PRMT R23, RZ, 0x7610, R23 ;  /* 0x00007610ff177816 */ /* 0x000fe40000000017 */
[----:B------:R-:W-:-:S02]  /*15d0*/  LEA R40, P5, R20, R39, 0x1 ;  /* 0x0000002714287211 */ /* 0x000fc400078a08ff */
[----:B------:R-:W-:Y:S02]  /*15e0*/  LEA R38, P6, R22, R39, 0x1 ;  /* 0x0000002716267211 */ /* 0x000fe400078c08ff */
[-C--:B------:R-:W-:Y:S02]  /*15f0*/  LEA.HI.X.SX32 R41, R20, R27.reuse, 0x1, P5 ;  /* 0x0000001b14297211 */ /* 0x080fe400028f0eff */
[----:B------:R-:W-:Y:S02]  /*1600*/  LEA.HI.X.SX32 R39, R22, R27, 0x1, P6 ;  /* 0x0000001b16277211 */ /* 0x000fe400030f0eff */
[----:B------:R-:W-:Y:S01]  /*1610*/  PRMT R27, RZ, 0x7610, R27 ;  /* 0x00007610ff1b7816 */ /* 0x000fe2000000001b */
[----:B---3--:R-:W-:Y:S01]  /*1620*/  STSM.16.M88 [R2+0x2000], R21 ;  /* 0x0020001502007844 */ /* 0x008fe20000000000 */
[----:B------:R-:W-:Y:S02]  /*1630*/  PRMT R25, RZ, 0x7610, R25 ;  /* 0x00007610ff197816 */ /* 0x000fe40000000019 */
[----:B------:R-:W-:Y:S01]  /*1640*/  PRMT R33, RZ, 0x7610, R33 ;  /* 0x00007610ff217816 */ /* 0x000fe20000000021 */
[----:B------:R-:W-:Y:S06]  /*1650*/  BAR.SYNC.DEFER_BLOCKING 0x0 ;  /* 0x0000000000007b1d */ /* 0x000fec0000010000 */
[----:B------:R-:W2:Y:S04]  /*1660*/  @P2 LDG.E.U16 R23, desc[UR30][R42.64] ;  /* 0x0000001e2a172981 */ /* 0x000ea8000c1e1500 */
[----:B------:R-:W3:Y:S04]  /*1670*/  @P2 LDG.E.U16 R27, desc[UR30][R40.64] ;  /* 0x0000001e281b2981 */ /* 0x000ee8000c1e1500 */
[----:B------:R-:W4:Y:S04]  /*1680*/  @P2 LDG.E.U16 R25, desc[UR30][R38.64] ;  /* 0x0000001e26192981 */ /* 0x000f28000c1e1500 */
[----:B------:R-:W5:Y:S01]  /*1690*/  @P2 LDG.E.U16 R33, desc[UR30][R36.64] ;  /* 0x0000001e24212981 */ /* 0x000f62000c1e1500 */
[--C-:B------:R-:W-:Y:S01]  /*16a0*/  FFMA R4, R4, UR7, -R31.reuse ;  /* 0x0000000704047c23 */ /* 0x100fe2000800081f */
[--C-:B------:R-:W-:Y:S01]  /*16b0*/  FFMA R5, R5, UR7, -R31.reuse ;  /* 0x0000000705057c23 */ /* 0x100fe2000800081f */
[--C-:B------:R-:W-:Y:S01]  /*16c0*/  FFMA R6, R6, UR7, -R31.reuse ;  /* 0x0000000706067c23 */ /* 0x100fe2000800081f */
[--C-:B------:R-:W-:Y:S01]  /*16d0*/  FFMA R7, R7, UR7, -R31.reuse ;  /* 0x0000000707077c23 */ /* 0x100fe2000800081f */
[----:B------:R-:W-:Y:S01]  /*16e0*/  FMUL R4, R4, 1.4426950216293334961 ;  /* 0x3fb8aa3b04047820 */ /* 0x000fe20000400000 */
[----:B------:R-:W-:Y:S01]  /*16f0*/  FMUL R5, R5, 1.4426950216293334961 ;  /* 0x3fb8aa3b05057820 */ /* 0x000fe20000400000 */
[----:B------:R-:W-:Y:S01]  /*1700*/  FMUL R6, R6, 1.4426950216293334961 ;  /* 0x3fb8aa3b06067820 */ /* 0x000fe20000400000 */
[----:B------:R-:W-:Y:S01]  /*1710*/  FMUL R7, R7, 1.4426950216293334961 ;  /* 0x3fb8aa3b07077820 */ /* 0x000fe20000400000 */
[--C-:B------:R-:W-:Y:S01]  /*1720*/  FFMA R8, R8, UR7, -R31.reuse ;  /* 0x0000000708087c23 */ /* 0x100fe2000800081f */
[--C-:B------:R-:W-:Y:S01]  /*1730*/  FFMA R9, R9, UR7, -R31.reuse ;  /* 0x0000000709097c23 */ /* 0x100fe2000800081f */
[----:B------:R-:W-:Y:S01]  /*1740*/  MUFU.EX2 R4, R4 ;  /* 0x0000000400047308 */ /* 0x000fe20000000800 */
[--C-:B------:R-:W-:Y:S01]  /*1750*/  FFMA R10, R10, UR7, -R31.reuse ;  /* 0x000000070a0a7c23 */ /* 0x100fe2000800081f */
[----:B------:R-:W-:Y:S01]  /*1760*/  FMUL R8, R8, 1.4426950216293334961 ;  /* 0x3fb8aa3b08087820 */ /* 0x000fe20000400000 */
[----:B------:R-:W-:Y:S01]  /*1770*/  FMUL R9, R9, 1.4426950216293334961 ;  /* 0x3fb8aa3b09097820 */ /* 0x000fe20000400000 */
[--C-:B------:R-:W-:Y:S01]  /*1780*/  FFMA R11, R11, UR7, -R31.reuse ;  /* 0x000000070b0b7c23 */ /* 0x100fe2000800081f */
[----:B------:R-:W-:Y:S01]  /*1790*/  FMUL R10, R10, 1.4426950216293334961 ;  /* 0x3fb8aa3b0a0a7820 */ /* 0x000fe20000400000 */
[--C-:B------:R-:W-:Y:S01]  /*17a0*/  FFMA R12, R12, UR7, -R31.reuse ;  /* 0x000000070c0c7c23 */ /* 0x100fe2000800081f */
[--C-:B------:R-:W-:Y:S01]  /*17b0*/  FFMA R13, R13, UR7, -R31.reuse ;  /* 0x000000070d0d7c23 */ /* 0x100fe2000800081f */
[----:B------:R-:W0:Y:S01]  /*17c0*/  MUFU.EX2 R5, R5 ;  /* 0x0000000500057308 */ /* 0x000e220000000800 */
[----:B------:R-:W-:Y:S01]  /*17d0*/  FMUL R11, R11, 1.4426950216293334961 ;  /* 0x3fb8aa3b0b0b7820 */ /* 0x000fe20000400000 */
[----:B------:R-:W-:Y:S01]  /*17e0*/  FMUL R12, R12, 1.4426950216293334961 ;  /* 0x3fb8aa3b0c0c7820 */ /* 0x000fe20000400000 */
[----:B------:R-:W-:Y:S01]  /*17f0*/  FMUL R13, R13, 1.4426950216293334961 ;  /* 0x3fb8aa3b0d0d7820 */ /* 0x000fe20000400000 */
[--C-:B------:R-:W-:Y:S01]  /*1800*/  FFMA R14, R14, UR7, -R31.reuse ;  /* 0x000000070e0e7c23 */ /* 0x100fe2000800081f */
[--C-:B------:R-:W-:Y:S01]  /*1810*/  FFMA R15, R15, UR7, -R31.reuse ;  /* 0x000000070f0f7c23 */ /* 0x100fe2000800081f */
[--C-:B------:R-:W-:Y:S01]  /*1820*/  FFMA R16, R16, UR7, -R31.reuse ;  /* 0x0000000710107c23 */ /* 0x100fe2000800081f */
[--C-:B------:R-:W-:Y:S01]  /*1830*/  FFMA R17, R17, UR7, -R31.reuse ;  /* 0x0000000711117c23 */ /* 0x100fe2000800081f */
[----:B------:R-:W1:Y:S01]  /*1840*/  MUFU.EX2 R6, R6 ;  /* 0x0000000600067308 */ /* 0x000e620000000800 */
[----:B------:R-:W-:Y:S01]  /*1850*/  FMUL R14, R14, 1.4426950216293334961 ;  /* 0x3fb8aa3b0e0e7820 */ /* 0x000fe20000400000 */
[----:B------:R-:W-:Y:S01]  /*1860*/  FMUL R15, R15, 1.4426950216293334961 ;  /* 0x3fb8aa3b0f0f7820 */ /* 0x000fe20000400000 */
[----:B------:R-:W-:Y:S01]  /*1870*/  FMUL R16, R16, 1.4426950216293334961 ;  /* 0x3fb8aa3b10107820 */ /* 0x000fe20000400000 */
[----:B------:R-:W-:Y:S01]  /*1880*/  FMUL R17, R17, 1.4426950216293334961 ;  /* 0x3fb8aa3b11117820 */ /* 0x000fe20000400000 */
[--C-:B------:R-:W-:Y:S01]  /*1890*/  FFMA R18, R18, UR7, -R31.reuse ;  /* 0x0000000712127c23 */ /* 0x100fe2000800081f */
[----:B------:R-:W-:Y:S01]  /*18a0*/  LOP3.LUT R29, R29, 0x1f0, RZ, 0xc0, !PT ;  /* 0x000001f01d1d7812 */ /* 0x000fe200078ec0ff */
[----:B------:R-:W-:Y:S01]  /*18b0*/  FFMA R19, R19, UR7, -R31 ;  /* 0x0000000713137c23 */ /* 0x000fe2000800081f */
[----:B------:R-:W1:Y:S01]  /*18c0*/  MUFU.EX2 R7, R7 ;  /* 0x0000000700077308 */ /* 0x000e620000000800 */
[----:B0-----:R-:W-:Y:S01]  /*18d0*/  FADD R35, R4, R5 ;  /* 0x0000000504237221 */ /* 0x001fe20000000000 */
[----:B------:R-:W-:Y:S01]  /*18e0*/  FMUL R18, R18, 1.4426950216293334961 ;  /* 0x3fb8aa3b12127820 */ /* 0x000fe20000400000 */
[----:B------:R-:W0:Y:S01]  /*18f0*/  LDSM.16.M88 R22, [R29+UR14+0x2000] ;  /* 0x0020000e1d16783b */ /* 0x000e220008000000 */
[----:B------:R-:W-:Y:S01]  /*1900*/  FMUL R19, R19, 1.4426950216293334961 ;  /* 0x3fb8aa3b13137820 */ /* 0x000fe20000400000 */
[----:B------:R-:W-:Y:S01]  /*1910*/  F2FP.BF16.F32.PACK_AB R4, R5, R4 ;  /* 0x000000040504723e */ /* 0x000fe200000010ff */
[----:B------:R-:W-:Y:S01]  /*1920*/  UIADD3 UR19, UPT, UPT, UR15, 0x40, URZ ;  /* 0x000000400f137890 */ /* 0x000fe2000fffe0ff */
[----:B------:R-:W-:Y:S01]  /*1930*/  BAR.SYNC.DEFER_BLOCKING 0x0 ;  /* 0x0000000000007b1d */ /* 0x000fe20000010000 */
[----:B------:R-:W-:Y:S01]  /*1940*/  UIADD3 UR20, UPT, UPT, UR20, -0x20, URZ ;  /* 0xffffffe014147890 */ /* 0x000fe2000fffe0ff */
[----:B-1----:R-:W-:Y:S01]  /*1950*/  FADD R20, R6, R35 ;  /* 0x0000002306147221 */ /* 0x002fe20000000000 */
[----:B------:R-:W-:-:S03]  /*1960*/  UIADD3 UR10, UPT, UPT, UR10, UR19, URZ ;  /* 0x000000130a0a7290 */ /* 0x000fc6000fffe0ff */
[----:B------:R-:W1:Y:S01]  /*1970*/  MUFU.EX2 R8, R8 ;  /* 0x0000000800087308 */ /* 0x000e620000000800 */
[----:B------:R-:W-:Y:S01]  /*1980*/  ULEA UR21, UR21, UR10, 0x10 ;  /* 0x0000000a15157291 */ /* 0x000fe2000f8e80ff */
[C---:B------:R-:W-:Y:S01]  /*1990*/  FADD R35, R7.reuse, R20 ;  /* 0x0000001407237221 */ /* 0x040fe20000000000 */
[----:B------:R-:W-:-:S05]  /*19a0*/  F2FP.BF16.F32.PACK_AB R5, R7, R6 ;  /* 0x000000060705723e */ /* 0x000fca00000010ff */
[----:B------:R-:W0:Y:S08]  /*19b0*/  MUFU.EX2 R9, R9 ;  /* 0x0000000900097308 */ /* 0x000e300000000800 */
[----:B------:R-:W0:Y:S01]  /*19c0*/  MUFU.EX2 R10, R10 ;  /* 0x0000000a000a7308 */ /* 0x000e220000000800 */
[----:B-1----:R-:W-:-:S07]  /*19d0*/  FADD R20, R8, R35 ;  /* 0x0000002308147221 */ /* 0x002fce0000000000 */
[----:B------:R-:W1:Y:S01]  /*19e0*/  MUFU.EX2 R11, R11 ;  /* 0x0000000b000b7308 */ /* 0x000e620000000800 */
[C---:B0-----:R-:W-:Y:S01]  /*19f0*/  FADD R35, R9.reuse, R20 ;  /* 0x0000001409237221 */ /* 0x041fe20000000000 */
[----:B------:R-:W-:-:S06]  /*1a00*/  F2FP.BF16.F32.PACK_AB R6, R9, R8 ;  /* 0x000000080906723e */ /* 0x000fcc00000010ff */
[----:B------:R-:W0:Y:S01]  /*1a10*/  MUFU.EX2 R12, R12 ;  /* 0x0000000c000c7308 */ /* 0x000e220000000800 */
[----:B------:R-:W-:-:S07]  /*1a20*/  FADD R20, R10, R35 ;  /* 0x000000230a147221 */ /* 0x000fce0000000000 */
[----:B------:R-:W0:Y:S01]  /*1a30*/  MUFU.EX2 R13, R13 ;  /* 0x0000000d000d7308 */ /* 0x000e220000000800 */
[C---:B-1----:R-:W-:Y:S01]  /*1a40*/  FADD R35, R11.reuse, R20 ;  /* 0x000000140b237221 */ /* 0x042fe20000000000 */
[----:B------:R-:W-:-:S06]  /*1a50*/  F2FP.BF16.F32.PACK_AB R7, R11, R10 ;  /* 0x0000000a0b07723e */ /* 0x000fcc00000010ff */
[----:B------:R-:W1:Y:S01]  /*1a60*/  MUFU.EX2 R14, R14 ;  /* 0x0000000e000e7308 */ /* 0x000e620000000800 */
[----:B0-----:R-:W-:-:S07]  /*1a70*/  FADD R20, R12, R35 ;  /* 0x000000230c147221 */ /* 0x001fce0000000000 */
[----:B------:R-:W0:Y:S01]  /*1a80*/  MUFU.EX2 R15, R15 ;  /* 0x0000000f000f7308 */ /* 0x000e220000000800 */
[C---:B------:R-:W-:Y:S01]  /*1a90*/  FADD R35, R13.reuse, R20 ;  /* 0x000000140d237221 */ /* 0x040fe20000000000 */
[----:B------:R-:W-:-:S06]  /*1aa0*/  F2FP.BF16.F32.PACK_AB R8, R13, R12 ;  /* 0x0000000c0d08723e */ /* 0x000fcc00000010ff */
        /* <DEDUP_REMOVED lines=8> */
[----:B-1----:R-:W-:-:S04]  /*1b30*/  FADD R35, R17, R20 ;  /* 0x0000001411237221 */ /* 0x002fc80000000000 */
[----:B0-----:R-:W-:Y:S01]  /*1b40*/  FADD R10, R18, R35 ;  /* 0x00000023120a7221 */ /* 0x001fe20000000000 */
[C---:B------:R-:W-:Y:S01]  /*1b50*/  F2FP.BF16.F32.PACK_AB R11, R19.reuse, R18 ;  /* 0x00000012130b723e */ /* 0x040fe200000010ff */
[----:B--2---:R0:W-:Y:S04]  /*1b60*/  STS.U16 [R30+UR14+0x2000], R23 ;  /* 0x002000171e007988 */ /* 0x0041e8000800040e */
[----:B---3--:R1:W-:Y:S04]  /*1b70*/  STS.U16 [R30+UR14+0x2200], R27 ;  /* 0x0022001b1e007988 */ /* 0x0083e8000800040e */
[----:B----4-:R1:W-:Y:S01]  /*1b80*/  STS.U16 [R30+UR14+0x2400], R25 ;  /* 0x002400191e007988 */ /* 0x0103e2000800040e */
[----:B0-----:R-:W-:Y:S01]  /*1b90*/  FADD R23, R19, R10 ;  /* 0x0000000a13177221 */ /* 0x001fe20000000000 */
[----:B------:R-:W-:-:S02]  /*1ba0*/  F2FP.BF16.F32.PACK_AB R10, R17, R16 ;  /* 0x00000010110a723e */ /* 0x000fc400000010ff */
[----:B-----5:R1:W-:Y:S04]  /*1bb0*/  STS.U16 [R30+UR14+0x2600], R33 ;  /* 0x002600211e007988 */ /* 0x0203e8000800040e */
[----:B------:R1:W0:Y:S01]  /*1bc0*/  SHFL.BFLY PT, R20, R23, 0x10, 0x1f ;  /* 0x0e001f0017147f89 */ /* 0x00022200000e0000 */
[----:B------:R-:W-:Y:S05]  /*1bd0*/  @!P2 BRA `(.L_x_9) ;  /* 0x000000000008a947 */ /* 0x000fea0003800000 */
[----:B------:R2:W-:Y:S01]  /*1be0*/  STTM.16dp32bit_t0_t15.x8 tmem[UR21], R4 ;  /* 0x00000004000079ed */ /* 0x0005e20008980015 */
[----:B------:R2:W-:Y:S02]  /*1bf0*/  STTM.16dp32bit_t16_t31.x8 tmem[UR21+0x8], R4 ;  /* 0x00000804000079ed */ /* 0x0005e400089a0015 */
.L_x_9:
[----:B------:R-:W3:Y:S02]  /*1c00*/  FENCE.VIEW.ASYNC.T ;  /* 0x00000000000073c6 */ /* 0x000ee40000000200 */
[----:B---3--:R-:W-:Y:S06]  /*1c10*/  BAR.SYNC.DEFER_BLOCKING 0x0 ;  /* 0x0000000000007b1d */ /* 0x008fec0000010000 */
[----:B--2---:R-:W2:Y:S01]  /*1c20*/  LDTM.x16 R4, tmem[UR32] ;  /* 0x00000020000479ee */ /* 0x004ea20008240000 */
[----:B------:R-:W-:Y:S01]  /*1c30*/  NOP ;  /* 0x0000000000007918 */ /* 0x000fe20000000000 */
[----:B------:R-:W-:Y:S05]  /*1c40*/  @!P2 BRA `(.L_x_10) ;  /* 0x000000000044a947 */ /* 0x000fea0003800000 */
[C---:B--2---:R-:W-:Y:S01]  /*1c50*/  FMUL R4, R22.reuse, R4 ;  /* 0x0000000416047220 */ /* 0x044fe20000400000 */
[C---:B------:R-:W-:Y:S01]  /*1c60*/  FMUL R5, R22.reuse, R5 ;  /* 0x0000000516057220 */ /* 0x040fe20000400000 */
        /* <DEDUP_REMOVED lines=13> */
[----:B------:R-:W-:-:S04]  /*1d40*/  FMUL R19, R22, R19 ;  /* 0x0000001316137220 */ /* 0x000fc80000400000 */
[----:B------:R3:W-:Y:S03]  /*1d50*/  STTM.x16 tmem[UR32], R4 ;  /* 0x00000004000079ed */ /* 0x0007e60008240020 */
.L_x_10:
[----:B--2---:R-:W2:Y:S02]  /*1d60*/  FENCE.VIEW.ASYNC.T ;  /* 0x00000000000073c6 */ /* 0x004ea40000000200 */
[----:B--2---:R-:W-:Y:S01]  /*1d70*/  BAR.SYNC.DEFER_BLOCKING 0x0 ;  /* 0x0000000000007b1d */ /* 0x004fe20000010000 */
[----:B0-----:R-:W-:Y:S01]  /*1d80*/  FADD R20, R23, R20 ;  /* 0x0000001417147221 */ /* 0x001fe20000000000 */
[----:B------:R-:W-:-:S03]  /*1d90*/  UISETP.GE.AND UP1, UPT, UR20, 0x1, UPT ;  /* 0x000000011400788c */ /* 0x000fc6000bf26270 */
[----:B------:R-:W-:Y:S01]  /*1da0*/  FADD R20, R21, R20 ;  /* 0x0000001415147221 */ /* 0x000fe20000000000 */
[----:B------:R0:W-:Y:S06]  /*1db0*/  MEMBAR.ALL.CTA ;  /* 0x0000000000007992 */ /* 0x0001ec0000008000 */
[----:B0-----:R-:W0:Y:S02]  /*1dc0*/  FENCE.VIEW.ASYNC.S ;  /* 0x00000000000073c6 */ /* 0x001e240000000000 */
[----:B0-----:R-:W-:Y:S06]  /*1dd0*/  BAR.SYNC.DEFER_BLOCKING 0x0 ;  /* 0x0000000000007b1d */ /* 0x001fec0000010000 */
[----:B------:R-:W-:Y:S05]  /*1de0*/  @!P3 BRA `(.L_x_11) ;  /* 0x00000000004cb947 */ /* 0x000fea0003800000 */
[----:B------:R-:W-:Y:S02]  /*1df0*/  UIADD3 UR4, UPT, UPT, UR14, 0x2000, URZ ;  /* 0x000020000e047890 */ /* 0x000fe4000fffe0ff */
[----:B------:R-:W-:Y:S02]  /*1e00*/  UIADD3 UR8, UPT, UPT, UR15, 0x48, URZ ;  /* 0x000000480f087890 */ /* 0x000fe4000fffe0ff */
[----:B------:R-:W-:Y:S01]  /*1e10*/  USHF.R.U32.HI UR4, URZ, 0x4, UR4 ;  /* 0x00000004ff047899 */ /* 0x000fe20008011604 */
[----:B------:R-:W-:Y:S01]  /*1e20*/  UMOV UR12, 0x0 ;  /* 0x00000000000c7882 */ /* 0x000fe20000000000 */
[----:B------:R-:W-:Y:S02]  /*1e30*/  UMOV UR13, 0x8080490 ;  /* 0x08080490000d7882 */ /* 0x000fe40000000000 */
[----:B------:R-:W-:Y:S01]  /*1e40*/  USGXT.U32 UR6, UR4, 0xe ;  /* 0x0000000e0406789a */ /* 0x000fe20008000000 */
[----:B------:R-:W-:Y:S02]  /*1e50*/  UMOV UR5, URZ ;  /* 0x000000ff00057c82 */ /* 0x000fe40008000000 */
[----:B------:R-:W-:Y:S01]  /*1e60*/  UMOV UR4, URZ ;  /* 0x000000ff00047c82 */ /* 0x000fe20008000000 */
[----:B------:R-:W-:Y:S01]  /*1e70*/  UIADD3 UR26, UP2, UPT, UR6, 0x2, URZ ;  /* 0x00000002061a7890 */ /* 0x000fe2000ff5e0ff */
[----:B------:R-:W-:Y:S01]  /*1e80*/  UMOV UR7, 0x80004020 ;  /* 0x8000402000077882 */ /* 0x000fe20000000000 */
[----:B------:R-:W-:-:S02]  /*1e90*/  UMOV UR28, 0x0 ;  /* 0x00000000001c7882 */ /* 0x000fc40000000000 */
[----:B------:R-:W-:Y:S01]  /*1ea0*/  UIADD3.X UR27, UPT, UPT, UR4, -0x7fffbfe0, URZ, UP2, !UPT ;  /* 0x80004020041b7890 */ /* 0x000fe200097fe4ff */
[----:B------:R0:W-:Y:S01]  /*1eb0*/  UTCHMMA tmem[UR19], gdesc[UR6], tmem[UR15], tmem[UR12], idesc[UR13], UPT ;  /* 0x00ff0c06130079ea */ /* 0x0001e2000b80000f */
[----:B------:R-:W-:Y:S01]  /*1ec0*/  UMOV UR29, 0x8080490 ;  /* 0x08080490001d7882 */ /* 0x000fe20000000000 */
[----:B------:R-:W-:Y:S02]  /*1ed0*/  UMOV UR4, UR18 ;  /* 0x0000001200047c82 */ /* 0x000fe40008000000 */
[----:B------:R-:W-:-:S04]  /*1ee0*/  UMOV UR4, UR4 ;  /* 0x0000000400047c82 */ /* 0x000fc80008000000 */
[----:B------:R0:W-:Y:S01]  /*1ef0*/  UTCHMMA tmem[UR8], gdesc[UR26], tmem[UR15], tmem[UR28], idesc[UR29], UPT ;  /* 0x00ff1c1a080079ea */ /* 0x0001e2000b80000f */
[----:B------:R0:W-:Y:S01]  /*1f00*/  UTCBAR [UR4], URZ ;  /* 0x000000ff040073e9 */ /* 0x0001e200080000ff */
[----:B------:R-:W-:Y:S01]  /*1f10*/  NOP ;  /* 0x0000000000007918 */ /* 0x000fe20000000000 */
.L_x_11:
[----:B------:R-:W-:Y:S01]  /*1f20*/  FSEL R31, R31, -INF , P2 ;  /* 0xff8000001f1f7808 */ /* 0x000fe20001000000 */
[----:B0-----:R-:W-:Y:S01]  /*1f30*/  UMOV UR8, URZ ;  /* 0x000000ff00087c82 */ /* 0x001fe20008000000 */
[----:B------:R-:W-:Y:S01]  /*1f40*/  FSEL R32, R20, 1, P2 ;  /* 0x3f80000014207808 */ /* 0x000fe20001000000 */
[----:B------:R-:W-:Y:S06]  /*1f50*/  BRA.U !UP1, `(.L_x_12) ;  /* 0x0000000d09ec7547 */ /* 0x000fec000b800000 */
[----:B------:R-:W-:Y:S01]  /*1f60*/  USHF.R.U32.HI UR7, URZ, 0x4, UR14 ;  /* 0x00000004ff077899 */ /* 0x000fe2000801160e */
[----:B------:R-:W-:Y:S01]  /*1f70*/  SHF.L.U32 R34, R3, 0x5, RZ ;  /* 0x0000000503227819 */ /* 0x000fe200000006ff */
[----:B------:R-:W-:Y:S01]  /*1f80*/  UIADD3 UR4, UPT, UPT, UR14, 0x3000, URZ ;  /* 0x000030000e047890 */ /* 0x000fe2000fffe0ff */
[----:B------:R-:W-:Y:S01]  /*1f90*/  HFMA2 R52, -RZ, RZ, 0, 0 ;  /* 0x00000000ff347431 */ /* 0x000fe200000001ff */
[----:B------:R-:W-:Y:S01]  /*1fa0*/  USHF.L.U32 UR33, UR9, 0x5, URZ ;  /* 0x0000000509217899 */ /* 0x000fe200080006ff */
[----:B------:R-:W-:Y:S01]  /*1fb0*/  IMAD.MOV.U32 R54, RZ, RZ, R31 ;  /* 0x000000ffff367224 */ /* 0x000fe200078e001f */
[----:B------:R-:W-:Y:S01]  /*1fc0*/  USHF.R.U32.HI UR6, URZ, 0x4, UR22 ;  /* 0x00000004ff067899 */ /* 0x000fe20008011616 */
[----:B-1----:R-:W-:Y:S01]  /*1fd0*/  MOV R33, R34 ;  /* 0x0000002200217202 */ /* 0x002fe20000000f00 */
[----:B------:R-:W-:Y:S02]  /*1fe0*/  USGXT.U32 UR7, UR7, 0xe ;  /* 0x0000000e0707789a */ /* 0x000fe40008000000 */
[----:B------:R-:W-:Y:S01]  /*1ff0*/  USHF.R.U32.HI UR8, URZ, 0x4, UR4 ;  /* 0x00000004ff087899 */ /* 0x000fe20008011604 */
[----:B------:R-:W-:Y:S01]  /*2000*/  IMAD.U32 R3, RZ, RZ, UR33 ;  /* 0x00000021ff037e24 */ /* 0x000fe2000f8e00ff */
[----:B------:R-:W-:-:S02]  /*2010*/  USGXT.U32 UR4, UR6, 0xe ;  /* 0x0000000e0604789a */ /* 0x000fc40008000000 */
[----:B------:R-:W-:Y:S02]  /*2020*/  UIADD3 UR36, UP2, UPT, UR7, 0x1000080, URZ ;  /* 0x0100008007247890 */ /* 0x000fe4000ff5e0ff */
[----:B------:R-:W-:Y:S01]  /*2030*/  USGXT.U32 UR6, UR8, 0xe ;  /* 0x0000000e0806789a */ /* 0x000fe20008000000 */
[----:B------:R-:W-:Y:S01]  /*2040*/  UMOV UR5, URZ ;  /* 0x000000ff00057c82 */ /* 0x000fe20008000000 */
[----:B------:R-:W-:Y:S01]  /*2050*/  UMOV UR22, 0xfffffffe ;  /* 0xfffffffe00167882 */ /* 0x000fe20000000000 */
[----:B------:R-:W-:Y:S01]  /*2060*/  UMOV UR23, 0x7fffbfdf ;  /* 0x7fffbfdf00177882 */ /* 0x000fe20000000000 */
[----:B------:R-:W-:Y:S02]  /*2070*/  ULOP3.LUT UR35, UR7, 0x1000000, URZ, 0xfc, !UPT ;  /* 0x0100000007237892 */ /* 0x000fe4000f8efcff */
[----:B------:R-:W-:Y:S01]  /*2080*/  UIADD3.64 UR38, UPT, UPT, UR4, -UR22, URZ ;  /* 0x8000001604267297 */ /* 0x000fe2000fffe0ff */
[----:B------:R-:W-:Y:S01]  /*2090*/  UMOV UR7, URZ ;  /* 0x000000ff00077c82 */ /* 0x000fe20008000000 */
[----:B------:R-:W-:Y:S01]  /*20a0*/  UISETP.NE.U32.AND UP1, UPT, UR24, URZ, UPT ;  /* 0x000000ff1800728c */ /* 0x000fe2000bf25070 */
[----:B------:R-:W0:Y:S01]  /*20b0*/  LDCU UR42, c[0x0][0x3a8] ;  /* 0x00007500ff2a77ac */ /* 0x000e220008000800 */
[----:B------:R-:W-:-:S02]  /*20c0*/  UIADD3.X UR37, UPT, UPT, UR5, 0x40004040, URZ, UP2, !UPT ;  /* 0x4000404005257890 */ /* 0x000fc400097fe4ff */
[----:B------:R-:W-:Y:S01]  /*20d0*/  UIADD3.64 UR22, UPT, UPT, UR6, -UR22, URZ ;  /* 0x8000001606167297 */ /* 0x000fe2000fffe0ff */
[----:B------:R-:W-:Y:S01]  /*20e0*/  UMOV UR34, 0x1 ;  /* 0x0000000100227882 */ /* 0x000fe20000000000 */
[----:B------:R-:W-:Y:S01]  /*20f0*/  UMOV UR9, URZ ;  /* 0x000000ff00097c82 */ /* 0x000fe20008000000 */
[----:B------:R-:W-:-:S09]  /*2100*/  UMOV UR10, URZ ;  /* 0x000000ff000a7c82 */ /* 0x000fd20008000000 */
.L_x_17:
[----:B0--3--:R-:W-:-:S04]  /*2110*/  IMAD.WIDE R4, R33, 0x2, R50 ;  /* 0x0000000221047825 */ /* 0x009fc800078e0232 */
[C---:B------:R-:W-:Y:S02]  /*2120*/  IMAD.WIDE R6, R33.reuse, 0x2, R48 ;  /* 0x0000000221067825 */ /* 0x040fe400078e0230 */
[----:B------:R-:W2:Y:S02]  /*2130*/  LDG.E.U16 R5, desc[UR30][R4.64] ;  /* 0x0000001e04057981 */ /* 0x000ea4000c1e1500 */
[C---:B------:R-:W-:Y:S02]  /*2140*/  IMAD.WIDE R8, R33.reuse, 0x2, R46 ;  /* 0x0000000221087825 */ /* 0x040fe400078e022e */
[----:B------:R-:W3:Y:S02]  /*2150*/  LDG.E.U16 R7, desc[UR30][R6.64] ;  /* 0x0000001e06077981 */ /* 0x000ee4000c1e1500 */
[----:B------:R-:W-:Y:S02]  /*2160*/  IMAD.WIDE R10, R33, 0x2, R44 ;  /* 0x00000002210a7825 */ /* 0x000fe400078e022c */
[----:B------:R-:W4:Y:S04]  /*2170*/  LDG.E.U16 R9, desc[UR30][R8.64] ;  /* 0x0000001e08097981 */ /* 0x000f28000c1e1500 */
[----:B------:R-:W5:Y:S01]  /*2180*/  LDG.E.U16 R11, desc[UR30][R10.64] ;  /* 0x0000001e0a0b7981 */ /* 0x000f62000c1e1500 */
[----:B------:R-:W-:-:S02]  /*2190*/  UMOV UR12, 0x1 ;  /* 0x00000001000c7882 */ /* 0x000fc40000000000 */
[----:B------:R-:W-:-:S04]  /*21a0*/  @!UP0 UIADD3 UR12, UPT, UPT, -UR12, 0x100000, URZ ;  /* 0x001000000c0c8890 */ /* 0x000fc8000fffe1ff */
[----:B------:R-:W-:Y:S02]  /*21b0*/  @!UP0 USHF.L.U32 UR13, UR12, 0xb, URZ ;  /* 0x0000000b0c0d8899 */ /* 0x000fe400080006ff */
[----:B------:R-:W-:Y:S01]  /*21c0*/  @!UP0 USHF.L.U32 UR12, UR12, 0x1, URZ ;  /* 0x000000010c0c8899 */ /* 0x000fe200080006ff */
[----:B------:R-:W-:Y:S01]  /*21d0*/  VOTEU.ALL UP2, P1 ;  /* 0x0000000000ff7886 */ /* 0x000fe20000840000 */
[----:B--2---:R1:W-:Y:S04]  /*21e0*/  STS.U16 [R30+UR14+0x2800], R5 ;  /* 0x002800051e007988 */ /* 0x0043e8000800040e */
[----:B---3--:R1:W-:Y:S04]  /*21f0*/  STS.U16 [R30+UR14+0x2a00], R7 ;  /* 0x002a00071e007988 */ /* 0x0083e8000800040e */
[----:B----4-:R1:W-:Y:S04]  /*2200*/  STS.U16 [R30+UR14+0x2c00], R9 ;  /* 0x002c00091e007988 */ /* 0x0103e8000800040e */
[----:B-----5:R1:W-:Y:S01]  /*2210*/  STS.U16 [R30+UR14+0x2e00], R11 ;  /* 0x002e000b1e007988 */ /* 0x0203e2000800040e */
[----:B------:R2:W-:Y:S06]  /*2220*/  MEMBAR.ALL.CTA ;  /* 0x0000000000007992 */ /* 0x0005ec0000008000 */
[----:B--2---:R-:W-:Y:S04]  /*2230*/  FENCE.VIEW.ASYNC.S ;  /* 0x00000000000073c6 */ /* 0x004fe80000000000 */
[----:B------:R-:W2:Y:S02]  /*2240*/  FENCE.VIEW.ASYNC.S ;  /* 0x00000000000073c6 */ /* 0x000ea40000000000 */
[----:B--2---:R1:W2:Y:S02]  /*2250*/  @!UP2 SYNCS.EXCH.64 URZ, [UR14+0x3810], UR12 ;  /* 0x0038100c0effa5b2 */ /* 0x0042a40008000100 */
[----:B--2---:R-:W-:Y:S06]  /*2260*/  BAR.SYNC.DEFER_BLOCKING 0x0 ;  /* 0x0000000000007b1d */ /* 0x004fec0000010000 */
[----:B-1----:R-:W-:Y:S05]  /*2270*/  BRA.U UP1, `(.L_x_13) ;  /* 0x00000001013c7547 */ /* 0x002fea000b800000 */
[----:B------:R-:W-:Y:S01]  /*2280*/  UIADD3 UR12, UPT, UPT, UR14, 0x3810, URZ ;  /* 0x000038100e0c7890 */ /* 0x000fe2000fffe0ff */
[----:B------:R-:W-:Y:S01]  /*2290*/  UMOV UR26, UR35 ;  /* 0x00000023001a7c82 */ /* 0x000fe20008000000 */
[----:B------:R-:W-:Y:S01]  /*22a0*/  UMOV UR27, 0x40004040 ;  /* 0x40004040001b7882 */ /* 0x000fe20000000000 */
[----:B------:R-:W-:Y:S01]  /*22b0*/  UMOV UR24, UR4 ;  /* 0x0000000400187c82 */ /* 0x000fe20008000000 */
[----:B------:R-:W-:Y:S01]  /*22c0*/  UMOV UR25, 0x80004020 ;  /* 0x8000402000197882 */ /* 0x000fe20000000000 */
[----:B------:R-:W-:Y:S01]  /*22d0*/  UMOV UR28, 0x0 ;  /* 0x00000000001c7882 */ /* 0x000fe20000000000 */
[----:B------:R-:W-:Y:S01]  /*22e0*/  UMOV UR29, 0x8088490 ;  /* 0x08088490001d7882 */ /* 0x000fe20000000000 */
[----:B------:R-:W-:Y:S01]  /*22f0*/  UMOV UR13, URZ ;  /* 0x000000ff000d7c82 */ /* 0x000fe20008000000 */
[----:B------:R-:W-:Y:S01]  /*2300*/  UMOV UR40, 0x0 ;  /* 0x0000000000287882 */ /* 0x000fe20000000000 */
[----:B------:R-:W-:Y:S01]  /*2310*/  UMOV UR41, 0x8088490 ;  /* 0x0808849000297882 */ /* 0x000fe20000000000 */
[----:B------:R1:W-:Y:S01]  /*2320*/  UTCHMMA gdesc[UR26], gdesc[UR24], tmem[UR16], tmem[UR28], idesc[UR29], !UPT ;  /* 0x00ff1c181a0075ea */ /* 0x0003e2000f800010 */
[----:B------:R-:W-:Y:S01]  /*2330*/  UMOV UR12, UR12 ;  /* 0x0000000c000c7c82 */ /* 0x000fe20008000000 */
[----:B------:R1:W-:Y:S01]  /*2340*/  UTCHMMA gdesc[UR36], gdesc[UR38], tmem[UR16], tmem[UR40], idesc[UR41], UPT ;  /* 0x00ff2826240075ea */ /* 0x0003e2000b800010 */
[----:B------:R1:W-:Y:S01]  /*2350*/  UTCBAR [UR12], URZ ;  /* 0x000000ff0c0073e9 */ /* 0x0003e200080000ff */
[----:B------:R-:W-:-:S02]  /*2360*/  NOP ;  /* 0x0000000000007918 */ /* 0x000fc40000000000 */
.L_x_13:
[----:B------:R-:W2:Y:S02]  /*2370*/  SYNCS.PHASECHK.TRANS64.TRYWAIT P2, [UR14+0x3810], RZ ;  /* 0x003810ffff0075a7 */ /* 0x000ea4000804110e */
[----:B--2---:R-:W-:Y:S05]  /*2380*/  @!P2 BRA `(.L_x_14) ;  /* 0x0000001c0004a947 */ /* 0x004fea0003800000 */
.L_x_23:
[----:B------:R-:W-:Y:S06]  /*2390*/  BAR.SYNC.DEFER_BLOCKING 0x0 ;  /* 0x0000000000007b1d */ /* 0x000fec0000010000 */
[----:B------:R-:W-:Y:S01]  /*23a0*/  LDTM.16dp32bit_t0_t15.x16 R4, tmem[UR17] ;  /* 0x00000011000479ee */ /* 0x000fe20008a00000 */
[----:B------:R-:W2:Y:S01]  /*23b0*/  LDTM.16dp32bit_t16_t31.x16 R4, tmem[UR17+0x10] ;  /* 0x00001011000479ee */ /* 0x000ea20008a20000 */
[----:B------:R-:W3:Y:S01]  /*23c0*/  @!P1 SYNCS.CCTL.IV [UR14+0x3810] ;  /* 0x00381000ff0099b1 */ /* 0x000ee2000800000e */
[----:B------:R-:W-:Y:S01]  /*23d0*/  NOP ;  /* 0x0000000000007918 */ /* 0x000fe20000000000 */
[----:B0-2---:R-:W-:Y:S01]  /*23e0*/  FMUL R20, R4, UR42 ;  /* 0x0000002a04147c20 */ /* 0x005fe20008400000 */
[----:B------:R-:W-:Y:S01]  /*23f0*/  FMUL R21, R5, UR42 ;  /* 0x0000002a05157c20 */ /* 0x000fe20008400000 */
[----:B------:R-:W-:-:S05]  /*2400*/  FMUL R22, R6, UR42 ;  /* 0x0000002a06167c20 */ /* 0x000fca0008400000 */
[----:B------:R-:W-:Y:S01]  /*2410*/  FMNMX3 R22, R20, R21, R22, !PT ;  /* 0x0000001514167276 */ /* 0x000fe20007800016 */
        /* <DEDUP_REMOVED lines=16> */
[----:B------:R-:W-:Y:S01]  /*2520*/  FMUL R21, R18, UR42 ;  /* 0x0000002a12157c20 */ /* 0x000fe20008400000 */
[----:B------:R-:W-:-:S04]  /*2530*/  FMUL R22, R19, UR42 ;  /* 0x0000002a13167c20 */ /* 0x000fc80008400000 */
[----:B------:R-:W-:-:S04]  /*2540*/  FMNMX3 R21, R23, R20, R21, !PT ;  /* 0x0000001417157276 */ /* 0x000fc80007800015 */
[----:B------:R-:W-:-:S05]  /*2550*/  FMNMX R21, R22, R21, !PT ;  /* 0x0000001516157209 */ /* 0x000fca0007800000 */
[----:B------:R-:W0:Y:S02]  /*2560*/  SHFL.BFLY PT, R31, R21, 0x10, 0x1f ;  /* 0x0e001f00151f7f89 */ /* 0x000e2400000e0000 */
[----:B0-----:R-:W-:-:S05]  /*2570*/  FMNMX3 R31, R21, R31, R54, !PT ;  /* 0x0000001f151f7276 */ /* 0x001fca0007800036 */
        /* <DEDUP_REMOVED lines=8> */
[----:B------:R0:W-:Y:S01]  /*2600*/  MUFU.EX2 R20, R4 ;  /* 0x0000000400147308 */ /* 0x0001e20000000800 */
[--C-:B------:R-:W-:Y:S01]  /*2610*/  FFMA R8, R8, UR42, -R31.reuse ;  /* 0x0000002a08087c23 */ /* 0x100fe2000800081f */
[--C-:B------:R-:W-:Y:S01]  /*2620*/  FFMA R9, R9, UR42, -R31.reuse ;  /* 0x0000002a09097c23 */ /* 0x100fe2000800081f */
[--C-:B------:R-:W-:Y:S01]  /*2630*/  FFMA R10, R10, UR42, -R31.reuse ;  /* 0x0000002a0a0a7c23 */ /* 0x100fe2000800081f */
[--C-:B------:R-:W-:Y:S01]  /*2640*/  FFMA R11, R11, UR42, -R31.reuse ;  /* 0x0000002a0b0b7c23 */ /* 0x100fe2000800081f */
[----:B------:R-:W-:Y:S01]  /*2650*/  FMUL R8, R8, 1.4426950216293334961 ;  /* 0x3fb8aa3b08087820 */ /* 0x000fe20000400000 */
[----:B------:R-:W-:Y:S01]  /*2660*/  FMUL R9, R9, 1.4426950216293334961 ;  /* 0x3fb8aa3b09097820 */ /* 0x000fe20000400000 */
[----:B------:R-:W-:Y:S01]  /*2670*/  FMUL R10, R10, 1.4426950216293334961 ;  /* 0x3fb8aa3b0a0a7820 */ /* 0x000fe20000400000 */
[----:B------:R-:W2:Y:S01]  /*2680*/  MUFU.EX2 R23, R5 ;  /* 0x0000000500177308 */ /* 0x000ea20000000800 */
[----:B0-----:R-:W-:Y:S01]  /*2690*/  FADD R4, -R31, R54 ;  /* 0x000000361f047221 */ /* 0x001fe20000000100 */
[--C-:B------:R-:W-:Y:S01]  /*26a0*/  FFMA R12, R12, UR42, -R31.reuse ;  /* 0x0000002a0c0c7c23 */ /* 0x100fe2000800081f */
[----:B------:R-:W-:Y:S01]  /*26b0*/  FMUL R11, R11, 1.4426950216293334961 ;  /* 0x3fb8aa3b0b0b7820 */ /* 0x000fe20000400000 */
[--C-:B------:R-:W-:Y:S01]  /*26c0*/  FFMA R13, R13, UR42, -R31.reuse ;  /* 0x0000002a0d0d7c23 */ /* 0x100fe2000800081f */
[----:B------:R-:W-:Y:S01]  /*26d0*/  FMUL R35, R4, 1.4426950216293334961 ;  /* 0x3fb8aa3b04237820 */ /* 0x000fe20000400000 */
[----:B------:R-:W-:Y:S01]  /*26e0*/  FMUL R12, R12, 1.4426950216293334961 ;  /* 0x3fb8aa3b0c0c7820 */ /* 0x000fe20000400000 */
[--C-:B------:R-:W-:Y:S01]  /*26f0*/  FFMA R14, R14, UR42, -R31.reuse ;  /* 0x0000002a0e0e7c23 */ /* 0x100fe2000800081f */
[----:B------:R2:W0:Y:S01]  /*2700*/  MUFU.EX2 R21, R6 ;  /* 0x0000000600157308 */ /* 0x0004220000000800 */
[----:B------:R-:W-:Y:S01]  /*2710*/  FMUL R55, R13, 1.4426950216293334961 ;  /* 0x3fb8aa3b0d377820 */ /* 0x000fe20000400000 */
[--C-:B------:R-:W-:Y:S01]  /*2720*/  FFMA R15, R15, UR42, -R31.reuse ;  /* 0x0000002a0f0f7c23 */ /* 0x100fe2000800081f */
[----:B------:R-:W-:Y:S01]  /*2730*/  FMUL R14, R14, 1.4426950216293334961 ;  /* 0x3fb8aa3b0e0e7820 */ /* 0x000fe20000400000 */
[--C-:B------:R-:W-:Y:S01]  /*2740*/  FFMA R16, R16, UR42, -R31.reuse ;  /* 0x0000002a10107c23 */ /* 0x100fe2000800081f */
[----:B------:R-:W-:Y:S01]  /*2750*/  SHF.L.U32 R4, R52, 0x1f, RZ ;  /* 0x0000001f34047819 */ /* 0x000fe200000006ff */
[----:B------:R-:W-:Y:S01]  /*2760*/  FMUL R13, R15, 1.4426950216293334961 ;  /* 0x3fb8aa3b0f0d7820 */ /* 0x000fe20000400000 */
[----:B------:R-:W-:Y:S01]  /*2770*/  FFMA R17, R17, UR42, -R31 ;  /* 0x0000002a11117c23 */ /* 0x000fe2000800081f */
[----:B------:R-:W3:Y:S01]  /*2780*/  MUFU.EX2 R35, R35 ;  /* 0x0000002300237308 */ /* 0x000ee20000000800 */
[----:B--2---:R-:W-:Y:S01]  /*2790*/  FADD R6, R20, R23 ;  /* 0x0000001714067221 */ /* 0x004fe20000000000 */
[----:B------:R-:W-:Y:S01]  /*27a0*/  FMUL R15, R16, 1.4426950216293334961 ;  /* 0x3fb8aa3b100f7820 */ /* 0x000fe20000400000 */
[----:B------:R-:W-:Y:S01]  /*27b0*/  FMUL R16, R17, 1.4426950216293334961 ;  /* 0x3fb8aa3b11107820 */ /* 0x000fe20000400000 */
[--C-:B------:R-:W-:Y:S01]  /*27c0*/  FFMA R18, R18, UR42, -R31.reuse ;  /* 0x0000002a12127c23 */ /* 0x100fe2000800081f */
[----:B------:R-:W-:-:S03]  /*27d0*/  FFMA R19, R19, UR42, -R31 ;  /* 0x0000002a13137c23 */ /* 0x000fc6000800081f */
[----:B------:R-:W2:Y:S01]  /*27e0*/  MUFU.EX2 R24, R7 ;  /* 0x0000000700187308 */ /* 0x000ea20000000800 */
[----:B0-----:R-:W-:Y:S01]  /*27f0*/  FADD R5, R21, R6 ;  /* 0x0000000615057221 */ /* 0x001fe20000000000 */
[----:B------:R-:W-:Y:S01]  /*2800*/  FMUL R18, R18, 1.4426950216293334961 ;  /* 0x3fb8aa3b12127820 */ /* 0x000fe20000400000 */
[----:B------:R-:W-:-:S05]  /*2810*/  FMUL R17, R19, 1.4426950216293334961 ;  /* 0x3fb8aa3b13117820 */ /* 0x000fca0000400000 */
[----:B------:R-:W0:Y:S01]  /*2820*/  MUFU.EX2 R22, R8 ;  /* 0x0000000800167308 */ /* 0x000e220000000800 */
[----:B---3--:R3:W-:Y:S01]  /*2830*/  STSM.16.M88 [R2+0x2800], R35 ;  /* 0x0028002302007844 */ /* 0x0087e20000000000 */
[----:B------:R-:W-:Y:S01]  /*2840*/  BAR.SYNC.DEFER_BLOCKING 0x0 ;  /* 0x0000000000007b1d */ /* 0x000fe20000010000 */
[----:B--2---:R-:W-:-:S05]  /*2850*/  FADD R5, R24, R5 ;  /* 0x0000000518057221 */ /* 0x004fca0000000000 */
[----:B------:R-:W2:Y:S01]  /*2860*/  MUFU.EX2 R27, R9 ;  /* 0x00000009001b7308 */ /* 0x000ea20000000800 */
[----:B0-----:R-:W-:-:S07]  /*2870*/  FADD R6, R22, R5 ;  /* 0x0000000516067221 */ /* 0x001fce0000000000 */
[----:B------:R-:W0:Y:S08]  /*2880*/  MUFU.EX2 R25, R10 ;  /* 0x0000000a00197308 */ /* 0x000e300000000800 */
[----:B------:R-:W4:Y:S01]  /*2890*/  MUFU.EX2 R26, R11 ;  /* 0x0000000b001a7308 */ /* 0x000f220000000800 */
[----:B--2---:R-:W-:Y:S01]  /*28a0*/  FADD R6, R27, R6 ;  /* 0x000000061b067221 */ /* 0x004fe20000000000 */
[----:B------:R3:W2:Y:S01]  /*28b0*/  LDSM.16.M88 R52, [R29+UR14+0x2800] ;  /* 0x0028000e1d34783b */ /* 0x0006a20008000000 */
[----:B------:R-:W5:Y:S05]  /*28c0*/  SYNCS.PHASECHK.TRANS64.TRYWAIT P2, [UR18], R4 ;  /* 0x00000004ff0075a7 */ /* 0x000f6a0008041112 */
[----:B------:R-:W1:Y:S01]  /*28d0*/  MUFU.EX2 R12, R12 ;  /* 0x0000000c000c7308 */ /* 0x000e620000000800 */
[----:B0-----:R-:W-:-:S07]  /*28e0*/  FADD R5, R25, R6 ;  /* 0x0000000619057221 */ /* 0x001fce0000000000 */
[----:B------:R-:W0:Y:S01]  /*28f0*/  MUFU.EX2 R55, R55 ;  /* 0x0000003700377308 */ /* 0x000e220000000800 */
[----:B----4-:R-:W-:-:S07]  /*2900*/  FADD R5, R26, R5 ;  /* 0x000000051a057221 */ /* 0x010fce0000000000 */
[----:B------:R-:W4:Y:S01]  /*2910*/  MUFU.EX2 R14, R14 ;  /* 0x0000000e000e7308 */ /* 0x000f220000000800 */
[----:B-1----:R-:W-:-:S07]  /*2920*/  FADD R6, R12, R5 ;  /* 0x000000050c067221 */ /* 0x002fce0000000000 */
        /* <DEDUP_REMOVED lines=9> */
[----:B----4-:R-:W-:-:S04]  /*29c0*/  FADD R5, R16, R5 ;  /* 0x0000000510057221 */ /* 0x010fc80000000000 */
[----:B-1----:R-:W-:-:S04]  /*29d0*/  FADD R54, R18, R5 ;  /* 0x0000000512367221 */ /* 0x002fc80000000000 */
[----:B0-----:R-:W-:-:S05]  /*29e0*/  FADD R54, R17, R54 ;  /* 0x0000003611367221 */ /* 0x001fca0000000000 */
[----:B------:R3:W0:Y:S01]  /*29f0*/  SHFL.BFLY PT, R53, R54, 0x10, 0x1f ;  /* 0x0e001f0036357f89 */ /* 0x00062200000e0000 */
[----:B--2--5:R-:W-:Y:S05]  /*2a00*/  @!P2 BRA `(.L_x_15) ;  /* 0x000000140070a947 */ /* 0x024fea0003800000 */
.L_x_24:
[----:B------:R-:W-:-:S04]  /*2a10*/  IMAD.WIDE R4, R3, 0x2, R42 ;  /* 0x0000000203047825 */ /* 0x000fc800078e022a */
[C---:B------:R-:W-:Y:S01]  /*2a20*/  IMAD.WIDE R6, R3.reuse, 0x2, R40 ;  /* 0x0000000203067825 */ /* 0x040fe200078e0228 */
[----:B------:R-:W2:Y:S03]  /*2a30*/  LDG.E.U16 R57, desc[UR30][R4.64] ;  /* 0x0000001e04397981 */ /* 0x000ea6000c1e1500 */
[C---:B------:R-:W-:Y:S01]  /*2a40*/  IMAD.WIDE R8, R3.reuse, 0x2, R38 ;  /* 0x0000000203087825 */ /* 0x040fe200078e0226 */
[----:B------:R-:W4:Y:S03]  /*2a50*/  LDG.E.U16 R59, desc[UR30][R6.64] ;  /* 0x0000001e063b7981 */ /* 0x000f26000c1e1500 */
[----:B------:R-:W-:Y:S01]  /*2a60*/  IMAD.WIDE R10, R3, 0x2, R36 ;  /* 0x00000002030a7825 */ /* 0x000fe200078e0224 */
[----:B------:R-:W5:Y:S04]  /*2a70*/  LDG.E.U16 R61, desc[UR30][R8.64] ;  /* 0x0000001e083d7981 */ /* 0x000f68000c1e1500 */
[----:B---3--:R-:W3:Y:S01]  /*2a80*/  LDG.E.U16 R56, desc[UR30][R10.64] ;  /* 0x0000001e0a387981 */ /* 0x008ee2000c1e1500 */
[----:B------:R-:W-:Y:S01]  /*2a90*/  F2FP.BF16.F32.PACK_AB R20, R23, R20 ;  /* 0x000000141714723e */ /* 0x000fe200000010ff */
[----:B------:R-:W-:Y:S01]  /*2aa0*/  ULEA UR18, UR34, UR14, 0x3 ;  /* 0x0000000e22127291 */ /* 0x000fe2000f8e18ff */
[----:B------:R-:W-:Y:S01]  /*2ab0*/  F2FP.BF16.F32.PACK_AB R21, R24, R21 ;  /* 0x000000151815723e */ /* 0x000fe200000010ff */
[----:B0-----:R-:W-:Y:S01]  /*2ac0*/  FADD R54, R54, R53 ;  /* 0x0000003536367221 */ /* 0x001fe20000000000 */
[----:B------:R-:W-:Y:S01]  /*2ad0*/  F2FP.BF16.F32.PACK_AB R22, R27, R22 ;  /* 0x000000161b16723e */ /* 0x000fe200000010ff */
[----:B------:R-:W-:Y:S01]  /*2ae0*/  UIADD3 UR18, UPT, UPT, UR18, 0x3800, URZ ;  /* 0x0000380012127890 */ /* 0x000fe2000fffe0ff */
[----:B------:R-:W-:Y:S01]  /*2af0*/  F2FP.BF16.F32.PACK_AB R23, R26, R25 ;  /* 0x000000191a17723e */ /* 0x000fe200000010ff */
[----:B------:R-:W-:Y:S01]  /*2b00*/  UMOV UR8, UR9 ;  /* 0x0000000900087c82 */ /* 0x000fe20008000000 */
[----:B------:R-:W-:-:S02]  /*2b10*/  F2FP.BF16.F32.PACK_AB R24, R55, R12 ;  /* 0x0000000c3718723e */ /* 0x000fc400000010ff */
[----:B------:R-:W-:Y:S02]  /*2b20*/  F2FP.BF16.F32.PACK_AB R25, R13, R14 ;  /* 0x0000000e0d19723e */ /* 0x000fe400000010ff */
[----:B------:R-:W-:Y:S02]  /*2b30*/  F2FP.BF16.F32.PACK_AB R26, R16, R15 ;  /* 0x0000000f101a723e */ /* 0x000fe400000010ff */
[----:B------:R-:W-:-:S04]  /*2b40*/  F2FP.BF16.F32.PACK_AB R27, R17, R18 ;  /* 0x00000012111b723e */ /* 0x000fc800000010ff */
[----:B------:R-:W-:Y:S01]  /*2b50*/  STTM.16dp32bit_t0_t15.x8 tmem[UR21], R20 ;  /* 0x00000014000079ed */ /* 0x000fe20008980015 */
[----:B------:R-:W-:Y:S01]  /*2b60*/  STTM.16dp32bit_t16_t31.x8 tmem[UR21+0x8], R20 ;  /* 0x00000814000079ed */ /* 0x000fe200089a0015 */
[----:B--2---:R0:W-:Y:S04]  /*2b70*/  STS.U16 [R30+UR14+0x3000], R57 ;  /* 0x003000391e007988 */ /* 0x0041e8000800040e */
[----:B----4-:R0:W-:Y:S04]  /*2b80*/  STS.U16 [R30+UR14+0x3200], R59 ;  /* 0x0032003b1e007988 */ /* 0x0101e8000800040e */
[----:B-----5:R0:W-:Y:S04]  /*2b90*/  STS.U16 [R30+UR14+0x3400], R61 ;  /* 0x0034003d1e007988 */ /* 0x0201e8000800040e */
[----:B---3--:R0:W-:Y:S01]  /*2ba0*/  STS.U16 [R30+UR14+0x3600], R56 ;  /* 0x003600381e007988 */ /* 0x0081e2000800040e */
[----:B------:R-:W1:Y:S02]  /*2bb0*/  FENCE.VIEW.ASYNC.T ;  /* 0x00000000000073c6 */ /* 0x000e640000000200 */
[----:B-1----:R-:W-:Y:S06]  /*2bc0*/  BAR.SYNC.DEFER_BLOCKING 0x0 ;  /* 0x0000000000007b1d */ /* 0x002fec0000010000 */
[----:B------:R-:W1:Y:S01]  /*2bd0*/  LDTM.x16 R4, tmem[UR32] ;  /* 0x00000020000479ee */ /* 0x000e620008240000 */
[----:B------:R-:W-:Y:S01]  /*2be0*/  NOP ;  /* 0x0000000000007918 */ /* 0x000fe20000000000 */
[C---:B-1----:R-:W-:Y:S01]  /*2bf0*/  FMUL R4, R52.reuse, R4 ;  /* 0x0000000434047220 */ /* 0x042fe20000400000 */
        /* <DEDUP_REMOVED lines=15> */
[----:B------:R0:W-:Y:S01]  /*2cf0*/  STTM.x16 tmem[UR32], R4 ;  /* 0x00000004000079ed */ /* 0x0001e20008240020 */
[----:B------:R-:W1:Y:S02]  /*2d00*/  FENCE.VIEW.ASYNC.T ;  /* 0x00000000000073c6 */ /* 0x000e640000000200 */
[----:B-1----:R-:W-:Y:S06]  /*2d10*/  BAR.SYNC.DEFER_BLOCKING 0x0 ;  /* 0x0000000000007b1d */ /* 0x002fec0000010000 */
[----:B------:R1:W-:Y:S06]  /*2d20*/  MEMBAR.ALL.CTA ;  /* 0x0000000000007992 */ /* 0x0003ec0000008000 */
[----:B-1----:R-:W1:Y:S02]  /*2d30*/  FENCE.VIEW.ASYNC.S ;  /* 0x00000000000073c6 */ /* 0x002e640000000000 */
[----:B-1----:R-:W-:Y:S06]  /*2d40*/  BAR.SYNC.DEFER_BLOCKING 0x0 ;  /* 0x0000000000007b1d */ /* 0x002fec0000010000 */
[----:B------:R-:W-:Y:S05]  /*2d50*/  BRA.U UP1, `(.L_x_16) ;  /* 0x0000000101387547 */ /* 0x000fea000b800000 */
[----:B------:R-:W-:Y:S01]  /*2d60*/  UIADD3 UR28, UPT, UPT, UR15, 0x48, URZ ;  /* 0x000000480f1c7890 */ /* 0x000fe2000fffe0ff */
[----:B------:R-:W-:Y:S01]  /*2d70*/  UMOV UR24, UR6 ;  /* 0x0000000600187c82 */ /* 0x000fe20008000000 */
[----:B------:R-:W-:Y:S01]  /*2d80*/  UMOV UR25, 0x80004020 ;  /* 0x8000402000197882 */ /* 0x000fe20000000000 */
[----:B------:R-:W-:Y:S01]  /*2d90*/  UMOV UR26, 0x0 ;  /* 0x00000000001a7882 */ /* 0x000fe20000000000 */
[----:B------:R-:W-:Y:S01]  /*2da0*/  UMOV UR27, 0x8080490 ;  /* 0x08080490001b7882 */ /* 0x000fe20000000000 */
[----:B------:R-:W-:Y:S01]  /*2db0*/  UMOV UR12, UR18 ;  /* 0x00000012000c7c82 */ /* 0x000fe20008000000 */
[----:B------:R-:W-:Y:S01]  /*2dc0*/  UMOV UR13, URZ ;  /* 0x000000ff000d7c82 */ /* 0x000fe20008000000 */
[----:B------:R-:W-:Y:S01]  /*2dd0*/  UMOV UR40, 0x0 ;  /* 0x0000000000287882 */ /* 0x000fe20000000000 */
[----:B------:R-:W-:Y:S01]  /*2de0*/  UMOV UR41, 0x8080490 ;  /* 0x0808049000297882 */ /* 0x000fe20000000000 */
[----:B------:R1:W-:Y:S01]  /*2df0*/  UTCHMMA tmem[UR19], gdesc[UR24], tmem[UR15], tmem[UR26], idesc[UR27], UPT ;  /* 0x00ff1a18130079ea */ /* 0x0003e2000b80000f */
[----:B------:R-:W-:Y:S01]  /*2e00*/  UMOV UR9, UR12 ;  /* 0x0000000c00097c82 */ /* 0x000fe20008000000 */
[----:B------:R1:W-:Y:S01]  /*2e10*/  UTCHMMA tmem[UR28], gdesc[UR22], tmem[UR15], tmem[UR40], idesc[UR41], UPT ;  /* 0x00ff28161c0079ea */ /* 0x0003e2000b80000f */
[----:B------:R1:W-:Y:S01]  /*2e20*/  UTCBAR [UR9], URZ ;  /* 0x000000ff090073e9 */ /* 0x0003e200080000ff */
[----:B------:R-:W-:-:S02]  /*2e30*/  NOP ;  /* 0x0000000000007918 */ /* 0x000fc40000000000 */
.L_x_16:
[----:B------:R-:W-:Y:S01]  /*2e40*/  UIADD3 UR34, UPT, UPT, UR34, 0x1, URZ ;  /* 0x0000000122227890 */ /* 0x000fe2000fffe0ff */
[----:B------:R-:W-:Y:S01]  /*2e50*/  FFMA R32, R35, R32, R54 ;  /* 0x0000002023207223 */ /* 0x000fe20000000036 */
[----:B------:R-:W-:Y:S01]  /*2e60*/  UIADD3 UR10, UPT, UPT, UR10, 0x20, URZ ;  /* 0x000000200a0a7890 */ /* 0x000fe2000fffe0ff */
[----:B------:R-:W-:Y:S01]  /*2e70*/  IADD3 R3, PT, PT, R3, UR33, RZ ;  /* 0x0000002103037c10 */ /* 0x000fe2000fffe0ff */
[----:B------:R-:W-:Y:S01]  /*2e80*/  UISETP.GT.AND UP2, UPT, UR34, 0x1, UPT ;  /* 0x000000012200788c */ /* 0x000fe2000bf44270 */
[----:B------:R-:W-:Y:S01]  /*2e90*/  IMAD.IADD R33, R34, 0x1, R33 ;  /* 0x0000000122217824 */ /* 0x000fe200078e0221 */
[----:B------:R-:W-:Y:S02]  /*2ea0*/  MOV R52, UR8 ;  /* 0x0000000800347c02 */ /* 0x000fe40008000f00 */
[----:B-1----:R-:W-:Y:S01]  /*2eb0*/  USEL UR9, URZ, 0x1, !UP2 ;  /* 0x00000001ff097887 */ /* 0x002fe2000d000000 */
[----:B------:R-:W-:Y:S01]  /*2ec0*/  MOV R54, R31 ;  /* 0x0000001f00367202 */ /* 0x000fe20000000f00 */
[----:B------:R-:W-:-:S02]  /*2ed0*/  USEL UR34, UR34, URZ, !UP2 ;  /* 0x000000ff22227287 */ /* 0x000fc4000d000000 */
[----:B------:R-:W-:Y:S02]  /*2ee0*/  UISETP.GE.AND UP2, UPT, UR10, UR20, UPT ;  /* 0x000000140a00728c */ /* 0x000fe4000bf46270 */
[----:B------:R-:W-:-:S07]  /*2ef0*/  ULOP3.LUT UR9, UR8, UR9, URZ, 0x3c, !UPT ;  /* 0x0000000908097292 */ /* 0x000fce000f8e3cff */
[----:B------:R-:W-:Y:S05]  /*2f00*/  BRA.U !UP2, `(.L_x_17) ;  /* 0xfffffff10a807547 */ /* 0x000fea000b83ffff */
.L_x_12:
[----:B------:R-:W2:Y:S01]  /*2f10*/  LDCU UR4, c[0x0][0x3f0] ;  /* 0x00007e00ff0477ac */ /* 0x000ea20008000800 */
[----:B------:R-:W-:Y:S01]  /*2f20*/  FSETP.GEU.AND P3, PT, R32, 1.175494350822287508e-38, PT ;  /* 0x008000002000780b */ /* 0x000fe20003f6e000 */
[----:B--2---:R-:W-:-:S09]  /*2f30*/  UISETP.GE.AND UP0, UPT, UR4, 0x1, UPT ;  /* 0x000000010400788c */ /* 0x004fd2000bf06270 */
[----:B------:R-:W-:Y:S05]  /*2f40*/  BRA.U !UP0, `(.L_x_18) ;  /* 0x0000000108107547 */ /* 0x000fea000b800000 */
[----:B------:R-:W-:-:S06]  /*2f50*/  USHF.L.U32 UR8, UR8, 0x1f, URZ ;  /* 0x0000001f08087899 */ /* 0x000fcc00080006ff */
[----:B------:R-:W-:-:S04]  /*2f60*/  IMAD.U32 R3, RZ, RZ, UR8 ;  /* 0x00000008ff037e24 */ /* 0x000fc8000f8e00ff */
[----:B------:R-:W2:Y:S02]  /*2f70*/  SYNCS.PHASECHK.TRANS64.TRYWAIT P2, [UR18], R3 ;  /* 0x00000003ff0075a7 */ /* 0x000ea40008041112 */
[----:B--2---:R-:W-:Y:S05]  /*2f80*/  @!P2 BRA `(.L_x_19) ;  /* 0x00000010001ca947 */ /* 0x004fea0003800000 */
.L_x_18:
[----:B------:R-:W-:Y:S01]  /*2f90*/  BAR.SYNC.DEFER_BLOCKING 0x0 ;  /* 0x0000000000007b1d */ /* 0x000fe20000010000 */
[----:B0--3--:R-:W-:Y:S01]  /*2fa0*/  IMAD.MOV.U32 R5, RZ, RZ, 0x3dc6b27f ;  /* 0x3dc6b27fff057424 */ /* 0x009fe200078e00ff */
[----:B-1----:R-:W-:-:S04]  /*2fb0*/  LOP3.LUT R27, R0, 0x7f, RZ, 0xc0, !PT ;  /* 0x0000007f001b7812 */ /* 0x002fc800078ec0ff */
[----:B------:R-:W0:Y:S01]  /*2fc0*/  LDCU.64 UR4, c[0x0][0x3e0] ;  /* 0x00007c00ff0477ac */ /* 0x000e220008000a00 */
[----:B------:R-:W1:Y:S02]  /*2fd0*/  @!P1 SYNCS.CCTL.IV [UR14+0x3800] ;  /* 0x00380000ff0099b1 */ /* 0x000e64000800000e */
[----:B-1----:R-:W-:Y:S01]  /*2fe0*/  BAR.SYNC.DEFER_BLOCKING 0x0 ;  /* 0x0000000000007b1d */ /* 0x002fe20000010000 */
[----:B0-----:R-:W-:-:S04]  /*2ff0*/  UIMAD UR4, UR11, UR4, URZ ;  /* 0x000000040b0472a4 */ /* 0x001fc8000f8e02ff */
[----:B------:R-:W-:Y:S01]  /*3000*/  USHF.L.U32 UR6, UR4, 0x1, URZ ;  /* 0x0000000104067899 */ /* 0x000fe200080006ff */
[----:B------:R-:W0:Y:S02]  /*3010*/  @!P1 SYNCS.CCTL.IV [UR14+0x3808] ;  /* 0x00380800ff0099b1 */ /* 0x000e24000800000e */
[----:B0-----:R0:W-:Y:S01]  /*3020*/  STSM.16.M88 [R2], R32 ;  /* 0x0000002002007844 */ /* 0x0011e20000000000 */
[----:B------:R-:W-:Y:S01]  /*3030*/  BAR.SYNC.DEFER_BLOCKING 0x0 ;  /* 0x0000000000007b1d */ /* 0x000fe20000010000 */
[----:B0-----:R-:W-:-:S05]  /*3040*/  @!P3 FMUL R32, R32, 8388608 ;  /* 0x4b0000002020b820 */ /* 0x001fca0000400000 */
[C---:B------:R-:W-:Y:S02]  /*3050*/  IADD3 R3, PT, PT, R32.reuse, -0x3f3504f3, RZ ;  /* 0xc0cafb0d20037810 */ /* 0x040fe40007ffe0ff */
[----:B------:R-:W-:Y:S02]  /*3060*/  ISETP.GE.U32.AND P2, PT, R32, 0x7f800000, PT ;  /* 0x7f8000002000780c */ /* 0x000fe40003f46070 */
[----:B------:R-:W-:-:S04]  /*3070*/  LOP3.LUT R23, R3, 0xff800000, RZ, 0xc0, !PT ;  /* 0xff80000003177812 */ /* 0x000fc800078ec0ff */
[-C--:B------:R-:W-:Y:S02]  /*3080*/  IADD3 R3, PT, PT, R32, -R23.reuse, RZ ;  /* 0x8000001720037210 */ /* 0x080fe40007ffe0ff */
[----:B------:R-:W-:Y:S01]  /*3090*/  I2FP.F32.S32 R22, R23 ;  /* 0x0000001700167245 */ /* 0x000fe20000201400 */
[----:B------:R-:W0:Y:S02]  /*30a0*/  LDSM.16.M88 R21, [R29+UR14] ;  /* 0x0000000e1d15783b */ /* 0x000e240008000000 */
[----:B------:R-:W-:-:S04]  /*30b0*/  FADD R24, R3, -1 ;  /* 0xbf80000003187421 */ /* 0x000fc80000000000 */
[C---:B------:R-:W-:Y:S02]  /*30c0*/  FFMA.FTZ R3, R24.reuse, R5, -0.16845393180847167969 ;  /* 0xbe2c7f3018037423 */ /* 0x040fe40000010005 */
[----:B------:R-:W1:Y:S01]  /*30d0*/  LDTM.x16 R4, tmem[UR32] ;  /* 0x00000020000479ee */ /* 0x000e620008240000 */
[----:B------:R-:W-:Y:S01]  /*30e0*/  NOP ;  /* 0x0000000000007918 */ /* 0x000fe20000000000 */
[C---:B------:R-:W-:Y:S01]  /*30f0*/  FFMA.FTZ R3, R24.reuse, R3, 0.1716887056827545166 ;  /* 0x3e2fcf2a18037423 */ /* 0x040fe20000010003 */
[----:B-1----:R-:W-:Y:S03]  /*3100*/  BAR.SYNC.DEFER_BLOCKING 0x0 ;  /* 0x0000000000007b1d */ /* 0x002fe60000010000 */
[----:B------:R-:W-:-:S04]  /*3110*/  FFMA.FTZ R3, R24, R3, -0.17900948226451873779 ;  /* 0xbe374e4318037423 */ /* 0x000fc80000010003 */
[----:B------:R-:W-:-:S04]  /*3120*/  FFMA.FTZ R3, R24, R3, 0.20512372255325317383 ;  /* 0x3e520bf418037423 */ /* 0x000fc80000010003 */
[----:B------:R-:W-:-:S04]  /*3130*/  FFMA.FTZ R3, R24, R3, -0.24046532809734344482 ;  /* 0xbe763c8b18037423 */ /* 0x000fc80000010003 */
[----:B------:R-:W-:-:S04]  /*3140*/  FFMA.FTZ R3, R24, R3, 0.28857114911079406738 ;  /* 0x3e93bf9918037423 */ /* 0x000fc80000010003 */
[----:B------:R-:W-:-:S04]  /*3150*/  FFMA.FTZ R3, R24, R3, -0.36067417263984680176 ;  /* 0xbeb8aa4918037423 */ /* 0x000fc80000010003 */
[----:B------:R-:W-:Y:S01]  /*3160*/  FFMA.FTZ R25, R24, R3, 0.48089820146560668945 ;  /* 0x3ef6384a18197423 */ /* 0x000fe20000010003 */
[----:B------:R-:W-:-:S03]  /*3170*/  LOP3.LUT R3, R0, 0x80, RZ, 0xc0, !PT ;  /* 0x0000008000037812 */ /* 0x000fc600078ec0ff */
[C---:B------:R-:W-:Y:S01]  /*3180*/  FFMA.FTZ R25, R24.reuse, R25, -0.72134751081466674805 ;  /* 0xbf38aa3b18197423 */ /* 0x040fe20000010019 */
[----:B------:R-:W-:Y:S02]  /*3190*/  LEA R20, R3, UR14, 0x5 ;  /* 0x0000000e03147c11 */ /* 0x000fe4000f8e28ff */
[C---:B0-----:R-:W-:Y:S01]  /*31a0*/  FSETP.GT.AND P1, PT, |R21|.reuse, 8.50705917302346158658e+37, PT ;  /* 0x7e8000001500780b */ /* 0x041fe20003f24200 */
[C---:B------:R-:W-:Y:S01]  /*31b0*/  FMUL R25, R24.reuse, R25 ;  /* 0x0000001918197220 */ /* 0x040fe20000400000 */
[----:B------:R-:W-:Y:S02]  /*31c0*/  FSEL R3, RZ, -23, P3 ;  /* 0xc1b80000ff037808 */ /* 0x000fe40001800000 */
[----:B------:R-:W-:Y:S01]  /*31d0*/  FSETP.GEU.AND P3, PT, |R21|, 1.175494350822287508e-38, PT ;  /* 0x008000001500780b */ /* 0x000fe20003f6e200 */
[----:B------:R-:W-:Y:S01]  /*31e0*/  FMUL R25, R24, R25 ;  /* 0x0000001918197220 */ /* 0x000fe20000400000 */
[----:B------:R-:W-:Y:S01]  /*31f0*/  LEA R20, R27, R20, 0x4 ;  /* 0x000000141b147211 */ /* 0x000fe200078e20ff */
[----:B------:R-:W-:-:S02]  /*3200*/  FFMA.FTZ R22, R22, 1.1920928955078125e-07, R3 ;  /* 0x3400000016167823 */ /* 0x000fc40000010003 */
[----:B------:R-:W0:Y:S01]  /*3210*/  LDC R3, c[0x0][0x3e8] ;  /* 0x0000fa00ff037b82 */ /* 0x000e220000000800 */
[----:B------:R-:W-:-:S03]  /*3220*/  FFMA.FTZ R25, R24, 1.4426950216293334961, R25 ;  /* 0x3fb8aa3b18197823 */ /* 0x000fc60000010019 */
[----:B------:R-:W-:Y:S01]  /*3230*/  @P1 FMUL R21, R21, 0.25 ;  /* 0x3e80000015151820 */ /* 0x000fe20000400000 */
[----:B------:R-:W-:Y:S01]  /*3240*/  @P1 FMUL R4, R4, 0.25 ;  /* 0x3e80000004041820 */ /* 0x000fe20000400000 */
[----:B------:R-:W-:Y:S01]  /*3250*/  @P1 FMUL R6, R6, 0.25 ;  /* 0x3e80000006061820 */ /* 0x000fe20000400000 */
[----:B------:R-:W-:Y:S01]  /*3260*/  @P1 FMUL R7, R7, 0.25 ;  /* 0x3e80000007071820 */ /* 0x000fe20000400000 */
[----:B------:R-:W-:Y:S01]  /*3270*/  @!P3 FMUL R21, R21, 16777216 ;  /* 0x4b8000001515b820 */ /* 0x000fe20000400000 */
[----:B------:R-:W-:Y:S01]  /*3280*/  @P1 FMUL R9, R9, 0.25 ;  /* 0x3e80000009091820 */ /* 0x000fe20000400000 */
[----:B------:R-:W-:Y:S01]  /*3290*/  @P1 FMUL R8, R8, 0.25 ;  /* 0x3e80000008081820 */ /* 0x000fe20000400000 */
[----:B------:R-:W-:Y:S01]  /*32a0*/  @P1 FMUL R10, R10, 0.25 ;  /* 0x3e8000000a0a1820 */ /* 0x000fe20000400000 */
[----:B------:R-:W-:Y:S01]  /*32b0*/  @P1 FMUL R11, R11, 0.25 ;  /* 0x3e8000000b0b1820 */ /* 0x000fe20000400000 */
[----:B------:R-:W-:Y:S01]  /*32c0*/  @P1 FMUL R12, R12, 0.25 ;  /* 0x3e8000000c0c1820 */ /* 0x000fe20000400000 */
[----:B------:R-:W1:Y:S01]  /*32d0*/  MUFU.RCP R21, R21 ;  /* 0x0000001500157308 */ /* 0x000e620000001000 */
[----:B------:R-:W-:Y:S01]  /*32e0*/  @P1 FMUL R13, R13, 0.25 ;  /* 0x3e8000000d0d1820 */ /* 0x000fe20000400000 */
[----:B------:R-:W-:Y:S01]  /*32f0*/  @P1 FMUL R14, R14, 0.25 ;  /* 0x3e8000000e0e1820 */ /* 0x000fe20000400000 */
[----:B------:R-:W-:Y:S01]  /*3300*/  @P1 FMUL R16, R16, 0.25 ;  /* 0x3e80000010101820 */ /* 0x000fe20000400000 */
[----:B------:R-:W-:Y:S01]  /*3310*/  @P1 FMUL R18, R18, 0.25 ;  /* 0x3e80000012121820 */ /* 0x000fe20000400000 */
[----:B------:R-:W-:Y:S01]  /*3320*/  @!P3 FMUL R4, R4, 16777216 ;  /* 0x4b8000000404b820 */ /* 0x000fe20000400000 */
        /* <DEDUP_REMOVED lines=11> */
[C---:B-1----:R-:W-:Y:S01]  /*33e0*/  FMUL R4, R21.reuse, R4 ;  /* 0x0000000415047220 */ /* 0x042fe20000400000 */
[C---:B------:R-:W-:Y:S01]  /*33f0*/  FMUL R23, R21.reuse, R6 ;  /* 0x0000000615177220 */ /* 0x040fe20000400000 */
[C---:B------:R-:W-:Y:S01]  /*3400*/  FMUL R6, R21.reuse, R7 ;  /* 0x0000000715067220 */ /* 0x040fe20000400000 */
[C---:B------:R-:W-:Y:S01]  /*3410*/  FMUL R24, R21.reuse, R9 ;  /* 0x0000000915187220 */ /* 0x040fe20000400000 */
[C---:B------:R-:W-:Y:S01]  /*3420*/  FMUL R7, R21.reuse, R8 ;  /* 0x0000000815077220 */ /* 0x040fe20000400000 */
[C---:B------:R-:W-:Y:S01]  /*3430*/  FMUL R10, R21.reuse, R10 ;  /* 0x0000000a150a7220 */ /* 0x040fe20000400000 */
[C---:B------:R-:W-:Y:S01]  /*3440*/  FMUL R27, R21.reuse, R11 ;  /* 0x0000000b151b7220 */ /* 0x040fe20000400000 */
[----:B------:R-:W-:Y:S01]  /*3450*/  SHF.R.U32.HI R9, RZ, 0x7, R0 ;  /* 0x00000007ff097819 */ /* 0x000fe20000011600 */
[C---:B------:R-:W-:Y:S01]  /*3460*/  FMUL R12, R21.reuse, R12 ;  /* 0x0000000c150c7220 */ /* 0x040fe20000400000 */
[C---:B------:R-:W-:Y:S01]  /*3470*/  FMUL R26, R21.reuse, R13 ;  /* 0x0000000d151a7220 */ /* 0x040fe20000400000 */
[C---:B------:R-:W-:Y:S01]  /*3480*/  FMUL R11, R21.reuse, R14 ;  /* 0x0000000e150b7220 */ /* 0x040fe20000400000 */
[C---:B------:R-:W-:Y:S01]  /*3490*/  FMUL R16, R21.reuse, R16 ;  /* 0x0000001015107220 */ /* 0x040fe20000400000 */
[----:B------:R-:W-:Y:S01]  /*34a0*/  FMUL R13, R21, R18 ;  /* 0x00000012150d7220 */ /* 0x000fe20000400000 */
[----:B------:R-:W-:Y:S01]  /*34b0*/  @P1 FMUL R15, R15, 0.25 ;  /* 0x3e8000000f0f1820 */ /* 0x000fe20000400000 */
[----:B------:R-:W-:Y:S01]  /*34c0*/  F2FP.BF16.F32.PACK_AB R8, R23, R4 ;  /* 0x000000041708723e */ /* 0x000fe200000010ff */
[----:B------:R-:W-:Y:S01]  /*34d0*/  @P1 FMUL R5, R5, 0.25 ;  /* 0x3e80000005051820 */ /* 0x000fe20000400000 */
[----:B------:R-:W-:Y:S01]  /*34e0*/  SGXT.U32 R4, R9, 0x1 ;  /* 0x000000010904781a */ /* 0x000fe20000000000 */
[----:B------:R-:W-:Y:S01]  /*34f0*/  @P1 FMUL R17, R17, 0.25 ;  /* 0x3e80000011111820 */ /* 0x000fe20000400000 */
[----:B------:R-:W-:Y:S01]  /*3500*/  F2FP.BF16.F32.PACK_AB R9, R10, R7 ;  /* 0x000000070a09723e */ /* 0x000fe200000010ff */
[----:B------:R-:W-:Y:S01]  /*3510*/  @P1 FMUL R19, R19, 0.25 ;  /* 0x3e80000013131820 */ /* 0x000fe20000400000 */
[----:B------:R-:W-:Y:S01]  /*3520*/  F2FP.BF16.F32.PACK_AB R10, R11, R12 ;  /* 0x0000000c0b0a723e */ /* 0x000fe200000010ff */
[----:B------:R-:W-:Y:S01]  /*3530*/  @!P3 FMUL R15, R15, 16777216 ;  /* 0x4b8000000f0fb820 */ /* 0x000fe20000400000 */
[----:B------:R-:W-:Y:S01]  /*3540*/  F2FP.BF16.F32.PACK_AB R11, R13, R16 ;  /* 0x000000100d0b723e */ /* 0x000fe200000010ff */
[----:B------:R-:W-:Y:S01]  /*3550*/  @!P3 FMUL R5, R5, 16777216 ;  /* 0x4b8000000505b820 */ /* 0x000fe20000400000 */
[----:B------:R-:W1:Y:S01]  /*3560*/  LDC.64 R12, c[0x0][0x398] ;  /* 0x0000e600ff0c7b82 */ /* 0x000e620000000a00 */
[----:B------:R-:W-:Y:S01]  /*3570*/  @!P3 FMUL R17, R17, 16777216 ;  /* 0x4b8000001111b820 */ /* 0x000fe20000400000 */
[----:B------:R-:W-:Y:S01]  /*3580*/  @!P3 FMUL R19, R19, 16777216 ;  /* 0x4b8000001313b820 */ /* 0x000fe20000400000 */
[----:B------:R-:W-:Y:S01]  /*3590*/  FMUL R33, R21, R15 ;  /* 0x0000000f15217220 */ /* 0x000fe20000400000 */
[----:B0-----:R-:W-:-:S02]  /*35a0*/  IMAD R15, R4, R3, RZ ;  /* 0x00000003040f7224 */ /* 0x001fc400078e02ff */
[C---:B------:R-:W-:Y:S01]  /*35b0*/  FMUL R5, R21.reuse, R5 ;  /* 0x0000000515057220 */ /* 0x040fe20000400000 */
[C---:B------:R-:W-:Y:S01]  /*35c0*/  FMUL R14, R21.reuse, R17 ;  /* 0x00000011150e7220 */ /* 0x040fe20000400000 */
[----:B------:R-:W-:Y:S01]  /*35d0*/  @P2 MOV R7, 0x7f800000 ;  /* 0x7f80000000072802 */ /* 0x000fe20000000f00 */
[----:B------:R-:W-:Y:S01]  /*35e0*/  FMUL R21, R21, R19 ;  /* 0x0000001315157220 */ /* 0x000fe20000400000 */
[----:B------:R-:W-:Y:S02]  /*35f0*/  IMAD R17, R3, 0x2, R15 ;  /* 0x0000000203117824 */ /* 0x000fe400078e020f */
[----:B------:R-:W-:Y:S01]  /*3600*/  FADD R22, R22, R25 ;  /* 0x0000001916167221 */ /* 0x000fe20000000000 */
[----:B------:R-:W-:Y:S01]  /*3610*/  F2FP.BF16.F32.PACK_AB R4, R6, R5 ;  /* 0x000000050604723e */ /* 0x000fe200000010ff */
[----:B------:R-:W-:Y:S01]  /*3620*/  @P2 FFMA.FTZ R22, R32, R7, +INF ;  /* 0x7f80000020162423 */ /* 0x000fe20000010007 */
[----:B------:R-:W-:Y:S01]  /*3630*/  F2FP.BF16.F32.PACK_AB R5, R27, R24 ;  /* 0x000000181b05723e */ /* 0x000fe200000010ff */
[----:B------:R0:W-:Y:S01]  /*3640*/  STS.128 [R20], R8 ;  /* 0x0000000814007388 */ /* 0x0001e20000000c00 */
[----:B------:R-:W-:-:S02]  /*3650*/  F2FP.BF16.F32.PACK_AB R6, R33, R26 ;  /* 0x0000001a2106723e */ /* 0x000fc400000010ff */
[----:B------:R-:W-:Y:S01]  /*3660*/  F2FP.BF16.F32.PACK_AB R7, R21, R14 ;  /* 0x0000000e1507723e */ /* 0x000fe200000010ff */
[----:B------:R-:W-:Y:S01]  /*3670*/  IMAD R14, R28, UR5, RZ ;  /* 0x000000051c0e7c24 */ /* 0x000fe2000f8e02ff */
[C---:B------:R-:W-:Y:S01]  /*3680*/  LEA R19, R3.reuse, R17, 0x1 ;  /* 0x0000001103137211 */ /* 0x040fe200078e08ff */
[----:B------:R-:W-:Y:S01]  /*3690*/  UIMAD.WIDE UR4, UR4, 0x2, URZ ;  /* 0x00000002040478a5 */ /* 0x000fe2000f8e02ff */
[----:B------:R-:W-:Y:S01]  /*36a0*/  FSETP.NEU.AND P1, PT, R32, RZ, PT ;  /* 0x000000ff2000720b */ /* 0x000fe20003f2d000 */
[----:B------:R2:W-:Y:S01]  /*36b0*/  STS.128 [R20+0x800], R4 ;  /* 0x0008000414007388 */ /* 0x0005e20000000c00 */
[----:B------:R-:W-:Y:S01]  /*36c0*/  LOP3.LUT R0, R0, 0xff, RZ, 0xc0, !PT ;  /* 0x000000ff00007812 */ /* 0x000fe200078ec0ff */
[----:B------:R-:W-:Y:S01]  /*36d0*/  IMAD.HI R40, R14, 0x2, RZ ;  /* 0x000000020e287827 */ /* 0x000fe200078e02ff */
[----:B------:R-:W-:Y:S02]  /*36e0*/  FSEL R22, R22, -INF , P1 ;  /* 0xff80000016167808 */ /* 0x000fe40000800000 */
[C---:B0-----:R-:W-:Y:S01]  /*36f0*/  LEA R11, R3.reuse, R19, 0x1 ;  /* 0x00000013030b7211 */ /* 0x041fe200078e08ff */
[----:B------:R-:W-:Y:S01]  /*3700*/  IMAD.SHL.U32 R9, R14, 0x2, RZ ;  /* 0x000000020e097824 */ /* 0x000fe200078e00ff */
[----:B------:R-:W-:Y:S01]  /*3710*/  LEA R8, R0, UR14, 0x4 ;  /* 0x0000000e00087c11 */ /* 0x000fe2000f8e20ff */
[----:B------:R-:W-:Y:S01]  /*3720*/  BAR.SYNC.DEFER_BLOCKING 0x0 ;  /* 0x0000000000007b1d */ /* 0x000fe20000010000 */
[----:B------:R-:W-:Y:S01]  /*3730*/  LEA R21, R3, R11, 0x1 ;  /* 0x0000000b03157211 */ /* 0x000fe200078e08ff */
[----:B------:R-:W-:Y:S01]  /*3740*/  FFMA R31, R22, 0.69314718246459960938, R31 ;  /* 0x3f317218161f7823 */ /* 0x000fe2000000001f */
[----:B-1----:R-:W-:-:S02]  /*3750*/  IADD3 R30, P1, P2, R9, UR6, R12 ;  /* 0x00000006091e7c10 */ /* 0x002fc4000fa3e00c */
[----:B------:R-:W-:Y:S01]  /*3760*/  LEA R9, R3, R21, 0x1 ;  /* 0x0000001503097211 */ /* 0x000fe200078e08ff */
[----:B------:R-:W0:Y:S01]  /*3770*/  LDCU UR4, c[0x0][0x3ec] ;  /* 0x00007d80ff0477ac */ /* 0x000e220008000800 */
[----:B------:R-:W-:Y:S02]  /*3780*/  IADD3.X R40, PT, PT, R40, UR5, R13, P1, P2 ;  /* 0x0000000528287c10 */ /* 0x000fe40008fe440d */
[-C--:B------:R-:W-:Y:S01]  /*3790*/  LEA R12, P1, R15, R30.reuse, 0x1 ;  /* 0x0000001e0f0c7211 */ /* 0x080fe200078208ff */
[----:B------:R-:W-:Y:S01]  /*37a0*/  IMAD R25, R3, 0x2, R9 ;  /* 0x0000000203197824 */ /* 0x000fe200078e0209 */
[----:B------:R-:W-:Y:S02]  /*37b0*/  LEA R14, P2, R17, R30, 0x1 ;  /* 0x0000001e110e7211 */ /* 0x000fe400078408ff */
[----:B------:R-:W-:Y:S02]  /*37c0*/  LEA.HI.X.SX32 R13, R15, R40, 0x1, P1 ;  /* 0x000000280f0d7211 */ /* 0x000fe400008f0eff */
[----:B------:R-:W-:-:S02]  /*37d0*/  LEA R27, R3, R25, 0x1 ;  /* 0x00000019031b7211 */ /* 0x000fc400078e08ff */
[----:B------:R-:W-:Y:S02]  /*37e0*/  LEA R16, P1, R19, R30, 0x1 ;  /* 0x0000001e13107211 */ /* 0x000fe400078208ff */
[----:B------:R-:W-:Y:S02]  /*37f0*/  LEA R33, R3, R27, 0x1 ;  /* 0x0000001b03217211 */ /* 0x000fe400078e08ff */
[----:B------:R-:W-:Y:S02]  /*3800*/  LEA.HI.X.SX32 R15, R17, R40, 0x1, P2 ;  /* 0x00000028110f7211 */ /* 0x000fe400010f0eff */
[-C--:B------:R-:W-:Y:S01]  /*3810*/  LEA R18, P3, R11, R30.reuse, 0x1 ;  /* 0x0000001e0b127211 */ /* 0x080fe200078608ff */
[----:B------:R-:W1:Y:S01]  /*3820*/  LDS.128 R4, [R8] ;  /* 0x0000000008047984 */ /* 0x000e620000000c00 */
[----:B------:R-:W-:Y:S01]  /*3830*/  IMAD R35, R3, 0x2, R33 ;  /* 0x0000000203237824 */ /* 0x000fe200078e0221 */
[----:B------:R-:W-:Y:S01]  /*3840*/  LEA R22, P2, R9, R30, 0x1 ;  /* 0x0000001e09167211 */ /* 0x000fe200078408ff */
[----:B0-----:R-:W-:Y:S01]  /*3850*/  UIMAD UR4, UR11, UR4, URZ ;  /* 0x000000040b0472a4 */ /* 0x001fe2000f8e02ff */
[----:B------:R-:W-:-:S02]  /*3860*/  LEA.HI.X.SX32 R17, R19, R40, 0x1, P1 ;  /* 0x0000002813117211 */ /* 0x000fc400008f0eff */
[----:B------:R-:W-:Y:S01]  /*3870*/  LEA R37, R3, R35, 0x1 ;  /* 0x0000002303257211 */ /* 0x000fe200078e08ff */
[----:B------:R-:W-:Y:S01]  /*3880*/  USHF.L.U32 UR6, UR4, 0x2, URZ ;  /* 0x0000000204067899 */ /* 0x000fe200080006ff */
[-C--:B------:R-:W-:Y:S01]  /*3890*/  LEA.HI.X.SX32 R19, R11, R40.reuse, 0x1, P3 ;  /* 0x000000280b137211 */ /* 0x080fe200018f0eff */
[----:B------:R-:W-:Y:S01]  /*38a0*/  UIMAD.WIDE UR4, UR4, 0x4, URZ ;  /* 0x00000004040478a5 */ /* 0x000fe2000f8e02ff */
[----:B------:R-:W-:Y:S02]  /*38b0*/  LEA.HI.X.SX32 R23, R9, R40, 0x1, P2 ;  /* 0x0000002809177211 */ /* 0x000fe400010f0eff */
[----:B------:R-:W0:Y:S01]  /*38c0*/  LDS.128 R8, [R8+0x1000] ;  /* 0x0010000008087984 */ /* 0x000e220000000c00 */
[----:B------:R-:W-:Y:S02]  /*38d0*/  LEA R39, R3, R37, 0x1 ;  /* 0x0000002503277211 */ /* 0x000fe400078e08ff */
[-C--:B--2---:R-:W-:Y:S02]  /*38e0*/  LEA R20, P1, R21, R30.reuse, 0x1 ;  /* 0x0000001e15147211 */ /* 0x084fe400078208ff */
[----:B------:R-:W-:Y:S01]  /*38f0*/  LEA R32, P2, R33, R30, 0x1 ;  /* 0x0000001e21207211 */ /* 0x000fe200078408ff */
[----:B------:R-:W-:Y:S01]  /*3900*/  IMAD R41, R3, 0x2, R39 ;  /* 0x0000000203297824 */ /* 0x000fe200078e0227 */
[----:B------:R-:W-:-:S02]  /*3910*/  LEA.HI.X.SX32 R21, R21, R40, 0x1, P1 ;  /* 0x0000002815157211 */ /* 0x000fc400008f0eff */
[-C--:B------:R-:W-:Y:S02]  /*3920*/  LEA R26, P1, R27, R30.reuse, 0x1 ;  /* 0x0000001e1b1a7211 */ /* 0x080fe400078208ff */
[----:B------:R-:W-:Y:S02]  /*3930*/  LEA R45, R3, R41, 0x1 ;  /* 0x00000029032d7211 */ /* 0x000fe400078e08ff */
[----:B------:R-:W-:Y:S02]  /*3940*/  LEA R24, P3, R25, R30, 0x1 ;  /* 0x0000001e19187211 */ /* 0x000fe400078608ff */
[----:B------:R-:W-:Y:S02]  /*3950*/  LEA R47, R3, R45, 0x1 ;  /* 0x0000002d032f7211 */ /* 0x000fe400078e08ff */
[-C--:B------:R-:W-:Y:S02]  /*3960*/  LEA.HI.X.SX32 R27, R27, R40.reuse, 0x1, P1 ;  /* 0x000000281b1b7211 */ /* 0x080fe400008f0eff */
[----:B------:R-:W-:Y:S01]  /*3970*/  LEA.HI.X.SX32 R33, R33, R40, 0x1, P2 ;  /* 0x0000002821217211 */ /* 0x000fe200010f0eff */
[----:B------:R-:W-:Y:S01]  /*3980*/  IMAD R3, R3, 0x2, R47 ;  /* 0x0000000203037824 */ /* 0x000fe200078e022f */
[----:B------:R-:W-:-:S02]  /*3990*/  LEA R34, P1, R35, R30, 0x1 ;  /* 0x0000001e23227211 */ /* 0x000fc400078208ff */
[----:B------:R-:W-:Y:S02]  /*39a0*/  LEA.HI.X.SX32 R25, R25, R40, 0x1, P3 ;  /* 0x0000002819197211 */ /* 0x000fe400018f0eff */
[-C--:B------:R-:W-:Y:S02]  /*39b0*/  LEA R48, P4, R3, R30.reuse, 0x1 ;  /* 0x0000001e03307211 */ /* 0x080fe400078808ff */
[----:B------:R-:W-:Y:S01]  /*39c0*/  LEA R36, P2, R37, R30, 0x1 ;  /* 0x0000001e25247211 */ /* 0x000fe200078408ff */
[----:B-1----:R1:W-:Y:S01]  /*39d0*/  STG.E.U16 desc[UR30][R12.64], R4 ;  /* 0x000000040c007986 */ /* 0x0023e2000c10151e */
[----:B------:R-:W-:Y:S02]  /*39e0*/  LEA.HI.X.SX32 R49, R3, R40, 0x1, P4 ;  /* 0x0000002803317211 */ /* 0x000fe400020f0eff */
[----:B------:R-:W-:Y:S02]  /*39f0*/  PRMT R3, R4, 0x7632, R3 ;  /* 0x0000763204037816 */ /* 0x000fe40000000003 */
[----:B------:R-:W-:-:S02]  /*3a00*/  LEA R38, P3, R39, R30, 0x1 ;  /* 0x0000001e27267211 */ /* 0x000fc400078608ff */
[-C--:B------:R-:W-:Y:S01]  /*3a10*/  LEA.HI.X.SX32 R35, R35, R40.reuse, 0x1, P1 ;  /* 0x0000002823237211 */ /* 0x080fe200008f0eff */
[----:B------:R2:W-:Y:S01]  /*3a20*/  STG.E.U16 desc[UR30][R14.64], R3 ;  /* 0x000000030e007986 */ /* 0x0005e2000c10151e */
[----:B------:R-:W-:Y:S02]  /*3a30*/  LEA.HI.X.SX32 R37, R37, R40, 0x1, P2 ;  /* 0x0000002825257211 */ /* 0x000fe400010f0eff */
[----:B------:R-:W-:Y:S01]  /*3a40*/  LEA R42, P1, R41, R30, 0x1 ;  /* 0x0000001e292a7211 */ /* 0x000fe200078208ff */
[----:B------:R3:W-:Y:S01]  /*3a50*/  STG.E.U16 desc[UR30][R16.64], R5 ;  /* 0x0000000510007986 */ /* 0x0007e2000c10151e */
[----:B-1----:R-:W-:Y:S02]  /*3a60*/  PRMT R13, R5, 0x7632, R13 ;  /* 0x00007632050d7816 */ /* 0x002fe4000000000d */
[----:B------:R-:W-:Y:S02]  /*3a70*/  LEA.HI.X.SX32 R39, R39, R40, 0x1, P3 ;  /* 0x0000002827277211 */ /* 0x000fe400018f0eff */
[----:B------:R-:W-:Y:S01]  /*3a80*/  LEA R44, P2, R45, R30, 0x1 ;  /* 0x0000001e2d2c7211 */ /* 0x000fe200078408ff */
[----:B------:R1:W-:Y:S01]  /*3a90*/  STG.E.U16 desc[UR30][R18.64], R13 ;  /* 0x0000000d12007986 */ /* 0x0003e2000c10151e */
[----:B0-----:R-:W-:-:S02]  /*3aa0*/  PRMT R4, R8, 0x7632, R4 ;  /* 0x0000763208047816 */ /* 0x001fc40000000004 */
[----:B--2---:R-:W-:Y:S01]  /*3ab0*/  PRMT R15, R6, 0x7632, R15 ;  /* 0x00007632060f7816 */ /* 0x004fe2000000000f */
[----:B------:R0:W-:Y:S01]  /*3ac0*/  STG.E.U16 desc[UR30][R20.64], R6 ;  /* 0x0000000614007986 */ /* 0x0001e2000c10151e */
[----:B------:R-:W-:Y:S02]  /*3ad0*/  LEA R46, P3, R47, R30, 0x1 ;  /* 0x0000001e2f2e7211 */ /* 0x000fe400078608ff */
[----:B---3--:R-:W-:Y:S01]  /*3ae0*/  PRMT R17, R7, 0x7632, R17 ;  /* 0x0000763207117816 */ /* 0x008fe20000000011 */
[----:B------:R-:W-:Y:S01]  /*3af0*/  STG.E.U16 desc[UR30][R22.64], R15 ;  /* 0x0000000f16007986 */ /* 0x000fe2000c10151e */
[-C--:B------:R-:W-:Y:S02]  /*3b00*/  LEA.HI.X.SX32 R43, R41, R40.reuse, 0x1, P1 ;  /* 0x00000028292b7211 */ /* 0x080fe400008f0eff */
[----:B------:R-:W-:Y:S01]  /*3b10*/  LEA.HI.X.SX32 R45, R45, R40, 0x1, P2 ;  /* 0x000000282d2d7211 */ /* 0x000fe200010f0eff */
[----:B------:R-:W-:Y:S01]  /*3b20*/  STG.E.U16 desc[UR30][R24.64], R7 ;  /* 0x0000000718007986 */ /* 0x000fe2000c10151e */
[----:B-1----:R-:W-:-:S02]  /*3b30*/  PRMT R19, R9, 0x7632, R19 ;  /* 0x0000763209137816 */ /* 0x002fc40000000013 */
[----:B------:R-:W-:Y:S01]  /*3b40*/  PRMT R3, R10, 0x7632, R3 ;  /* 0x000076320a037816 */ /* 0x000fe20000000003 */
[----:B------:R-:W-:Y:S01]  /*3b50*/  STG.E.U16 desc[UR30][R26.64], R17 ;  /* 0x000000111a007986 */ /* 0x000fe2000c10151e */
[----:B------:R-:W-:Y:S02]  /*3b60*/  LEA.HI.X.SX32 R47, R47, R40, 0x1, P3 ;  /* 0x000000282f2f7211 */ /* 0x000fe400018f0eff */
[----:B0-----:R-:W-:Y:S01]  /*3b70*/  PRMT R6, R11, 0x7632, R6 ;  /* 0x000076320b067816 */ /* 0x001fe20000000006 */
[----:B------:R-:W-:Y:S01]  /*3b80*/  STG.E.U16 desc[UR30][R32.64], R8 ;  /* 0x0000000820007986 */ /* 0x000fe2000c10151e */
[----:B------:R-:W-:-:S03]  /*3b90*/  ISETP.GE.U32.AND P1, PT, R0, 0x80, PT ;  /* 0x000000800000780c */ /* 0x000fc60003f26070 */
[----:B------:R0:W-:Y:S04]  /*3ba0*/  STG.E.U16 desc[UR30][R34.64], R4 ;  /* 0x0000000422007986 */ /* 0x0001e8000c10151e */
[----:B------:R-:W-:Y:S04]  /*3bb0*/  STG.E.U16 desc[UR30][R36.64], R9 ;  /* 0x0000000924007986 */ /* 0x000fe8000c10151e */
[----:B------:R-:W-:Y:S04]  /*3bc0*/  STG.E.U16 desc[UR30][R38.64], R19 ;  /* 0x0000001326007986 */ /* 0x000fe8000c10151e */
[----:B------:R-:W-:Y:S01]  /*3bd0*/  STG.E.U16 desc[UR30][R42.64], R10 ;  /* 0x0000000a2a007986 */ /* 0x000fe2000c10151e */
[----:B0-----:R-:W0:Y:S03]  /*3be0*/  LDC.64 R4, c[0x0][0x3a0] ;  /* 0x0000e800ff047b82 */ /* 0x001e260000000a00 */
[----:B------:R1:W-:Y:S04]  /*3bf0*/  STG.E.U16 desc[UR30][R44.64], R3 ;  /* 0x000000032c007986 */ /* 0x0003e8000c10151e */
[----:B------:R-:W-:Y:S04]  /*3c00*/  STG.E.U16 desc[UR30][R46.64], R11 ;  /* 0x0000000b2e007986 */ /* 0x000fe8000c10151e */
[----:B------:R-:W-:Y:S01]  /*3c10*/  STG.E.U16 desc[UR30][R48.64], R6 ;  /* 0x0000000630007986 */ /* 0x000fe2000c10151e */
[----:B------:R-:W-:Y:S01]  /*3c20*/  BAR.SYNC.DEFER_BLOCKING 0x0 ;  /* 0x0000000000007b1d */ /* 0x000fe20000010000 */
[C---:B-1----:R-:W-:Y:S01]  /*3c30*/  SHF.L.U32 R3, R28.reuse, 0x2, RZ ;  /* 0x000000021c037819 */ /* 0x042fe200000006ff */
[----:B------:R-:W-:-:S04]  /*3c40*/  IMAD.HI R28, R28, 0x4, RZ ;  /* 0x000000041c1c7827 */ /* 0x000fc800078e02ff */
[----:B------:R0:W-:Y:S02]  /*3c50*/  STSM.16.M88 [R2], R31 ;  /* 0x0000001f02007844 */ /* 0x0001e40000000000 */
[----:B------:R-:W-:Y:S01]  /*3c60*/  BAR.SYNC.DEFER_BLOCKING 0x0 ;  /* 0x0000000000007b1d */ /* 0x000fe20000010000 */
[----:B0-----:R-:W-:-:S04]  /*3c70*/  IADD3 R2, P2, P3, R3, UR6, R4 ;  /* 0x0000000603027c10 */ /* 0x001fc8000fb5e004 */
[----:B------:R-:W-:Y:S01]  /*3c80*/  IADD3.X R3, PT, PT, R28, UR5, R5, P2, P3 ;  /* 0x000000051c037c10 */ /* 0x000fe200097e6405 */
[----:B------:R-:W0:Y:S04]  /*3c90*/  LDSM.16.M88 R29, [R29+UR14] ;  /* 0x0000000e1d1d783b */ /* 0x000e280008000000 */
[----:B0-----:R0:W-:Y:S01]  /*3ca0*/  @!P1 STG.E desc[UR30][R2.64], R29 ;  /* 0x0000001d02009986 */ /* 0x0011e2000c10191e */
[----:B------:R-:W-:Y:S06]  /*3cb0*/  BAR.SYNC.DEFER_BLOCKING 0x0 ;  /* 0x0000000000007b1d */ /* 0x000fec0000010000 */
[----:B------:R-:W-:Y:S05]  /*3cc0*/  @P0 BRA `(.L_x_20) ;  /* 0x0000000000a00947 */ /* 0x000fea0003800000 */
[----:B------:R-:W1:Y:S01]  /*3cd0*/  S2UR UR5, SR_CgaCtaId ;  /* 0x00000000000579c3 */ /* 0x000e620000008800 */
[----:B------:R-:W-:Y:S01]  /*3ce0*/  NOP ;  /* 0x0000000000007918 */ /* 0x000fe20000000000 */
[----:B------:R-:W-:Y:S01]  /*3cf0*/  UMOV UR4, 0x50 ;  /* 0x0000005000047882 */ /* 0x000fe20000000000 */
[----:B------:R-:W-:Y:S01]  /*3d00*/  MOV R0, UR15 ;  /* 0x0000000f00007c02 */ /* 0x000fe20008000f00 */
[----:B------:R-:W-:Y:S02]  /*3d10*/  HFMA2 R7, -RZ, RZ, 0, 5.9604644775390625e-08 ;  /* 0x00000001ff077431 */ /* 0x000fe400000001ff */
[----:B0-----:R-:W-:Y:S01]  /*3d20*/  IMAD.MOV.U32 R3, RZ, RZ, 0xf ;  /* 0x0000000fff037424 */ /* 0x001fe200078e00ff */
[----:B------:R-:W-:-:S04]  /*3d30*/  LOP3.LUT R0, R0, 0xffff, RZ, 0xc0, !PT ;  /* 0x0000ffff00007812 */ /* 0x000fc800078ec0ff */
[----:B------:R-:W-:-:S04]  /*3d40*/  SHF.R.U32.HI R0, RZ, 0x5, R0 ;  /* 0x00000005ff007819 */ /* 0x000fc80000011600 */
[----:B------:R-:W-:Y:S02]  /*3d50*/  IADD3 R2, PT, PT, R0, 0x10, RZ ;  /* 0x0000001000027810 */ /* 0x000fe40007ffe0ff */
[----:B------:R-:W-:Y:S01]  /*3d60*/  SHF.L.U32 R0, R3, R0, RZ ;  /* 0x0000000003007219 */ /* 0x000fe200000006ff */
[----:B-1----:R-:W-:Y:S01]  /*3d70*/  ULEA UR6, UR5, UR4, 0x18 ;  /* 0x0000000405067291 */ /* 0x002fe2000f8ec0ff */
[----:B------:R-:W-:-:S04]  /*3d80*/  SHF.L.U32 R3, R7, R2, RZ ;  /* 0x0000000207037219 */ /* 0x000fc800000006ff */
[----:B------:R-:W-:-:S04]  /*3d90*/  LOP3.LUT R0, R3, R0, RZ, 0xfc, !PT ;  /* 0x0000000003007212 */ /* 0x000fc800078efcff */
[----:B------:R-:W0:Y:S01]  /*3da0*/  LDS R5, [UR6] ;  /* 0x00000006ff057984 */ /* 0x000e220008000800 */
[C---:B------:R-:W-:Y:S02]  /*3db0*/  LOP3.LUT R2, R0.reuse, 0xffff, RZ, 0xc0, !PT ;  /* 0x0000ffff00027812 */ /* 0x040fe400078ec0ff */
[----:B0-----:R-:W-:-:S04]  /*3dc0*/  LOP3.LUT R3, R0, 0xffff, R5, 0x80, !PT ;  /* 0x0000ffff00037812 */ /* 0x001fc800078e8005 */
[----:B------:R-:W-:-:S13]  /*3dd0*/  ISETP.NE.AND P0, PT, R3, R2, PT ;  /* 0x000000020300720c */ /* 0x000fda0003f05270 */
[----:B------:R-:W-:Y:S05]  /*3de0*/  @P0 BRA `(.L_x_21) ;  /* 0x0000000000500947 */ /* 0x000fea0003800000 */
[----:B------:R-:W-:Y:S02]  /*3df0*/  SHF.R.U32.HI R5, RZ, 0x10, R5 ;  /* 0x00000010ff057819 */ /* 0x000fe40000011605 */
[----:B------:R-:W-:-:S04]  /*3e00*/  SHF.R.U32.HI R2, RZ, 0x10, R0 ;  /* 0x00000010ff027819 */ /* 0x000fc80000011600 */
[----:B------:R-:W-:-:S04]  /*3e10*/  LOP3.LUT R5, R5, R2, RZ, 0xc0, !PT ;  /* 0x0000000205057212 */ /* 0x000fc800078ec0ff */
[----:B------:R-:W-:-:S13]  /*3e20*/  ISETP.NE.AND P0, PT, R5, R2, PT ;  /* 0x000000020500720c */ /* 0x000fda0003f05270 */
[----:B------:R-:W-:Y:S05]  /*3e30*/  @P0 BRA `(.L_x_22) ;  /* 0x0000000000300947 */ /* 0x000fea0003800000 */
[----:B------:R-:W-:Y:S01]  /*3e40*/  R2UR UR4, R0 ;  /* 0x00000000000472ca */ /* 0x000fe200000e0000 */
[----:B------:R-:W-:Y:S01]  /*3e50*/  VOTEU.ANY UR5, UPT, PT ;  /* 0x0000000000057886 */ /* 0x000fe200038e0100 */
[----:B------:R-:W0:Y:S01]  /*3e60*/  S2R R0, SR_LANEID ;  /* 0x0000000000007919 */ /* 0x000e220000000000 */
[----:B------:R-:W-:-:S10]  /*3e70*/  UFLO.U32 UR5, UR5 ;  /* 0x00000005000572bd */ /* 0x000fd400080e0000 */
[----:B------:R-:W-:-:S06]  /*3e80*/  ULOP3.LUT UR4, URZ, UR4, URZ, 0x33, !UPT ;  /* 0x00000004ff047292 */ /* 0x000fcc000f8e33ff */
[----:B------:R-:W-:-:S04]  /*3e90*/  MOV R2, UR4 ;  /* 0x0000000400027c02 */ /* 0x000fc80008000f00 */
[----:B------:R-:W1:Y:S02]  /*3ea0*/  REDUX UR7, R2 ;  /* 0x00000000020773c4 */ /* 0x000e640000000000 */
[----:B------:R2:W-:Y:S01]  /*3eb0*/  UTCATOMSWS.AND URZ, UR4 ;  /* 0x0000000400ff79e3 */ /* 0x0005e20008000000 */
[----:B0-----:R-:W-:Y:S01]  /*3ec0*/  ISETP.EQ.U32.AND P0, PT, R0, UR5, PT ;  /* 0x0000000500007c0c */ /* 0x001fe2000bf02070 */
[----:B-1----:R-:W-:-:S12]  /*3ed0*/  IMAD.U32 R0, RZ, RZ, UR7 ;  /* 0x00000007ff007e24 */ /* 0x002fd8000f8e00ff */
[----:B------:R2:W-:Y:S01]  /*3ee0*/  @P0 ATOMS.AND RZ, [UR6], R0 ;  /* 0x00000000ffff098c */ /* 0x0005e2000a800006 */
[----:B------:R-:W-:Y:S05]  /*3ef0*/  BRA `(.L_x_20) ;  /* 0x0000000000147947 */ /* 0x000fea0003800000 */
.L_x_22:
[----:B------:R-:W-:-:S07]  /*3f00*/  MOV R2, 0x3f20 ;  /* 0x00003f2000027802 */ /* 0x000fce0000000f00 */
[----:B------:R-:W-:Y:S05]  /*3f10*/  CALL.REL.NOINC `($__internal_0_$__cuda_sm10x_tcgen05_guardrail_trap_col_being_dealloced_not_returned_by_alloc) ;  /* 0x0000000000447944 */ /* 0x000fea0003c00000 */
[----:B------:R-:W-:Y:S05]  /*3f20*/  BRA `(.L_x_20) ;  /* 0x0000000000087947 */ /* 0x000fea0003800000 */
.L_x_21:
[----:B------:R-:W-:-:S07]  /*3f30*/  MOV R2, 0x3f50 ;  /* 0x00003f5000027802 */ /* 0x000fce0000000f00 */
[----:B------:R-:W-:Y:S05]  /*3f40*/  CALL.REL.NOINC `($__internal_2_$__cuda_sm10x_tcgen05_guardrail_trap_unallocated_columns_being_dealloced) ;  /* 0x0000000000507944 */ /* 0x000fea0003c00000 */
.L_x_20:
[----:B------:R-:W-:Y:S01]  /*3f50*/  NOP ;  /* 0x0000000000007918 */ /* 0x000fe20000000000 */
[----:B--2---:R-:W-:Y:S05]  /*3f60*/  EXIT ;  /* 0x000000000000794d */ /* 0x004fea0003800000 */
.L_x_8:
[----:B------:R-:W1:Y:S02]  /*3f70*/  SYNCS.PHASECHK.TRANS64.TRYWAIT P4, [UR14+0x2800], RZ ;  /* 0x002800ffff0075a7 */ /* 0x000e64000808110e */
[----:B-1----:R-:W-:Y:S05]  /*3f80*/  @!P4 BRA `(.L_x_8) ;  /* 0xfffffffc00f8c947 */ /* 0x002fea000383ffff */
[----:B------:R-:W-:Y:S05]  /*3f90*/  BRA `(.L_x_7) ;  /* 0xffffffd000947947 */ /* 0x000fea000383ffff */
.L_x_14:
[----:B------:R-:W2:Y:S02]  /*3fa0*/  SYNCS.PHASECHK.TRANS64.TRYWAIT P2, [UR14+0x3810], RZ ;  /* 0x003810ffff0075a7 */ /* 0x000ea4000804110e */
[----:B--2---:R-:W-:Y:S05]  /*3fb0*/  @!P2 BRA `(.L_x_14) ;  /* 0xfffffffc00f8a947 */ /* 0x004fea000383ffff */
[----:B------:R-:W-:Y:S05]  /*3fc0*/  BRA `(.L_x_23) ;  /* 0xffffffe000f07947 */ /* 0x000fea000383ffff */
.L_x_15:
[----:B------:R-:W1:Y:S02]  /*3fd0*/  SYNCS.PHASECHK.TRANS64.TRYWAIT P2, [UR18], R4 ;  /* 0x00000004ff0075a7 */ /* 0x000e640008041112 */
[----:B-1----:R-:W-:Y:S05]  /*3fe0*/  @!P2 BRA `(.L_x_15) ;  /* 0xfffffffc00f8a947 */ /* 0x002fea000383ffff */
[----:B------:R-:W-:Y:S05]  /*3ff0*/  BRA `(.L_x_24) ;  /* 0xffffffe800847947 */ /* 0x000fea000383ffff */
.L_x_19:
[----:B------:R-:W2:Y:S02]  /*4000*/  SYNCS.PHASECHK.TRANS64.TRYWAIT P2, [UR18], R3 ;  /* 0x00000003ff0075a7 */ /* 0x000ea40008041112 */
[----:B--2---:R-:W-:Y:S05]  /*4010*/  @!P2 BRA `(.L_x_19) ;  /* 0xfffffffc00f8a947 */ /* 0x004fea000383ffff */
[----:B------:R-:W-:Y:S05]  /*4020*/  BRA `(.L_x_18) ;  /* 0xffffffec00d87947 */ /* 0x000fea000383ffff */
        .weak           $__internal_0_$__cuda_sm10x_tcgen05_guardrail_trap_col_being_dealloced_not_returned_by_alloc
        .type           $__internal_0_$__cuda_sm10x_tcgen05_guardrail_trap_col_being_dealloced_not_returned_by_alloc,@function
        .size           $__internal_0_$__cuda_sm10x_tcgen05_guardrail_trap_col_being_dealloced_not_returned_by_alloc,($__internal_1_$__cuda_sm10x_tcgen05_guardrail_trap_phase_invalid_during_alloc - $__internal_0_$__cuda_sm10x_tcgen05_guardrail_trap_col_being_dealloced_not_returned_by_alloc)
$__internal_0_$__cuda_sm10x_tcgen05_guardrail_trap_col_being_dealloced_not_returned_by_alloc:
[----:B------:R-:W-:Y:S05]  /*4030*/  BPT.TRAP 0x1 ;  /* 0x000000040000795c */ /* 0x000fea0000300000 */
[----:B------:R-:W-:-:S04]  /*4040*/  MOV R3, 0x0 ;  /* 0x0000000000037802 */ /* 0x000fc80000000f00 */
[----:B------:R-:W-:Y:S05]  /*4050*/  RET.REL.NODEC R2 `(attn_fwd) ;  /* 0xffffffbc02e87950 */ /* 0x000fea0003c3ffff */
        .weak           $__internal_1_$__cuda_sm10x_tcgen05_guardrail_trap_phase_invalid_during_alloc
        .type           $__internal_1_$__cuda_sm10x_tcgen05_guardrail_trap_phase_invalid_during_alloc,@function
        .size           $__internal_1_$__cuda_sm10x_tcgen05_guardrail_trap_phase_invalid_during_alloc,($__internal_2_$__cuda_sm10x_tcgen05_guardrail_trap_unallocated_columns_being_dealloced - $__internal_1_$__cuda_sm10x_tcgen05_guardrail_trap_phase_invalid_during_alloc)
$__internal_1_$__cuda_sm10x_tcgen05_guardrail_trap_phase_invalid_during_alloc:
[----:B------:R-:W-:Y:S05]  /*4060*/  BPT.TRAP 0x1 ;  /* 0x000000040000795c */ /* 0x000fea0000300000 */
[----:B------:R-:W-:-:S04]  /*4070*/  HFMA2 R3, -RZ, RZ, 0, 0 ;  /* 0x00000000ff037431 */ /* 0x000fc800000001ff */
[----:B------:R-:W-:Y:S05]  /*4080*/  RET.REL.NODEC R2 `(attn_fwd) ;  /* 0xffffffbc02dc7950 */ /* 0x000fea0003c3ffff */
        .weak           $__internal_2_$__cuda_sm10x_tcgen05_guardrail_trap_unallocated_columns_being_dealloced
        .type           $__internal_2_$__cuda_sm10x_tcgen05_guardrail_trap_unallocated_columns_being_dealloced,@function
        .size           $__internal_2_$__cuda_sm10x_tcgen05_guardrail_trap_unallocated_columns_being_dealloced,(.L_x_28 - $__internal_2_$__cuda_sm10x_tcgen05_guardrail_trap_unallocated_columns_being_dealloced)
$__internal_2_$__cuda_sm10x_tcgen05_guardrail_trap_unallocated_columns_being_dealloced:
[----:B------:R-:W-:Y:S05]  /*4090*/  BPT.TRAP 0x1 ;  /* 0x000000040000795c */ /* 0x000fea0000300000 */
[----:B------:R-:W-:-:S04]  /*40a0*/  MOV R3, 0x0 ;  /* 0x0000000000037802 */ /* 0x000fc80000000f00 */
[----:B------:R-:W-:Y:S05]  /*40b0*/  RET.REL.NODEC R2 `(attn_fwd) ;  /* 0xffffffbc02d07950 */ /* 0x000fea0003c3ffff */
.L_x_25:
[----:B------:R-:W-:-:S00]  /*40c0*/  BRA `(.L_x_25) ;  /* 0xfffffffc00fc7947 */ /* 0x000fc0000383ffff */
[----:B------:R-:W-:-:S00]  /*40d0*/  NOP ;  /* 0x0000000000007918 */ /* 0x000fc00000000000 */
        /* <DEDUP_REMOVED lines=10> */
.L_x_28:


//--------------------- .nv.global.init           --------------------------
	.section	.nv.global.init,"aw",@progbits
.nv.global.init:
	.type		_$_str,@object
	.size		_$_str,(.L_3 - _$_str)
_$_str:
        /*0000*/ 	.byte	0x5f, 0x5f, 0x43, 0x55, 0x44, 0x41, 0x5f, 0x46, 0x54, 0x5a, 0x00
.L_3:


//--------------------- .nv.shared.attn_fwd       --------------------------
	.section	.nv.shared.attn_fwd,"aw",@nobits
	.sectionflags	@""
	.align	16
	.zero		1024


//--------------------- .nv.shared.reserved.0     --------------------------
	.section	.nv.shared.reserved.0,"aw",@nobits
	.align	8
	.weak		__nv_reservedSMEM_offset_0_alias
	.size		__nv_reservedSMEM_offset_0_alias, 0, 64
	.other		__nv_reservedSMEM_offset_0_alias,@"STO_CUDA_RESERVED_SHARED STV_DEFAULT"
__nv_reservedSMEM_offset_0_alias:
	.zero		0
.nv.shared.reserved.0:
	.zero		64
	.weak		__nv_reservedSMEM_allocation_phase
	.type		__nv_reservedSMEM_allocation_phase,@object
	.size		__nv_reservedSMEM_allocation_phase,(.L_0 - __nv_reservedSMEM_allocation_phase)
__nv_reservedSMEM_allocation_phase:
	.zero		1
.L_0:
	.zero		7
	.weak		__nv_reservedSMEM_devtool_atexit_pc
	.type		__nv_reservedSMEM_devtool_atexit_pc,@object
	.size		__nv_reservedSMEM_devtool_atexit_pc,(__nv_reservedSMEM_allocation_mask - __nv_reservedSMEM_devtool_atexit_pc)
__nv_reservedSMEM_devtool_atexit_pc:
	.zero		8
	.weak		__nv_reservedSMEM_allocation_mask
	.type		__nv_reservedSMEM_allocation_mask,@object
	.size		__nv_reservedSMEM_allocation_mask,(.L_2 - __nv_reservedSMEM_allocation_mask)
__nv_reservedSMEM_allocation_mask:
	.zero		4
.L_2:


//--------------------- .nv.constant0.attn_fwd    --------------------------
	.section	.nv.constant0.attn_fwd,"a",@progbits
	.sectionflags	@""
	.align	4
.nv.constant0.attn_fwd:
	.zero		1032


//--------------------- SYMBOLS --------------------------

	.type		.nv.reservedSmem.offset0,@object
	.size		.nv.reservedSmem.offset0,0x4
	.type		.nv.reservedSmem.cap,@object
	.size		.nv.reservedSmem.cap,0x4
